//
// Generated by NVIDIA NVVM Compiler
//
// Compiler Build ID: CL-36424714
// Cuda compilation tools, release 13.0, V13.0.88
// Based on NVVM 20.0.0
//

.version 9.0
.target sm_100
.address_size 64

	// .globl	_Z6rowsumPiiS_
.extern .func  (.param .b32 func_retval0) vprintf
(
	.param .b64 vprintf_param_0,
	.param .b64 vprintf_param_1
)
;
.global .align 1 .b8 $str[24] = {65, 116, 32, 82, 111, 119, 32, 37, 100, 44, 32, 114, 111, 119, 115, 117, 109, 32, 61, 32, 37, 100, 10};
.global .align 1 .b8 $str$1[45] = {67, 97, 108, 99, 117, 108, 97, 116, 105, 110, 103, 32, 99, 111, 108, 115, 117, 109, 58, 32, 82, 79, 87, 83, 32, 37, 100, 44, 67, 79, 76, 83, 32, 37, 100, 44, 84, 73, 68, 58, 32, 37, 100, 10};
.global .align 1 .b8 $str$2[10] = {37, 100, 44, 37, 100, 44, 37, 100, 10};
.global .align 1 .b8 $str$3[24] = {65, 116, 32, 67, 111, 108, 32, 37, 100, 44, 32, 99, 111, 108, 115, 117, 109, 32, 61, 32, 37, 100, 10};

.visible .entry _Z6rowsumPiiS_(
	.param .u64 .ptr .align 1 _Z6rowsumPiiS__param_0,
	.param .u32 _Z6rowsumPiiS__param_1,
	.param .u64 .ptr .align 1 _Z6rowsumPiiS__param_2
)
{
	.local .align 8 .b8 	__local_depot0[8];
	.reg .b64 	%SP;
	.reg .b64 	%SPL;
	.reg .pred 	%p<10>;
	.reg .b32 	%r<111>;
	.reg .b64 	%rd<36>;

	mov.u64 	%SPL, __local_depot0;
	cvta.local.u64 	%SP, %SPL;
	ld.param.u64 	%rd9, [_Z6rowsumPiiS__param_0];
	ld.param.u32 	%r31, [_Z6rowsumPiiS__param_1];
	ld.param.u64 	%rd8, [_Z6rowsumPiiS__param_2];
	cvta.to.global.u64 	%rd1, %rd9;
	mov.u32 	%r1, %tid.x;
	setp.lt.s32 	%p1, %r31, 1;
	mov.b32 	%r110, 0;
	@%p1 bra 	$L__BB0_13;
	mul.lo.s32 	%r2, %r31, %r1;
	and.b32  	%r3, %r31, 15;
	setp.lt.u32 	%p2, %r31, 16;
	mov.b32 	%r103, 0;
	mov.u32 	%r110, %r103;
	@%p2 bra 	$L__BB0_4;
	and.b32  	%r103, %r31, 2147483632;
	neg.s32 	%r97, %r103;
	mul.wide.u32 	%rd10, %r2, 4;
	add.s64 	%rd11, %rd10, %rd1;
	add.s64 	%rd34, %rd11, 32;
	mov.b32 	%r110, 0;
$L__BB0_3:
	.pragma "nounroll";
	ld.global.u32 	%r36, [%rd34+-32];
	add.s32 	%r37, %r36, %r110;
	ld.global.u32 	%r38, [%rd34+-28];
	add.s32 	%r39, %r38, %r37;
	ld.global.u32 	%r40, [%rd34+-24];
	add.s32 	%r41, %r40, %r39;
	ld.global.u32 	%r42, [%rd34+-20];
	add.s32 	%r43, %r42, %r41;
	ld.global.u32 	%r44, [%rd34+-16];
	add.s32 	%r45, %r44, %r43;
	ld.global.u32 	%r46, [%rd34+-12];
	add.s32 	%r47, %r46, %r45;
	ld.global.u32 	%r48, [%rd34+-8];
	add.s32 	%r49, %r48, %r47;
	ld.global.u32 	%r50, [%rd34+-4];
	add.s32 	%r51, %r50, %r49;
	ld.global.u32 	%r52, [%rd34];
	add.s32 	%r53, %r52, %r51;
	ld.global.u32 	%r54, [%rd34+4];
	add.s32 	%r55, %r54, %r53;
	ld.global.u32 	%r56, [%rd34+8];
	add.s32 	%r57, %r56, %r55;
	ld.global.u32 	%r58, [%rd34+12];
	add.s32 	%r59, %r58, %r57;
	ld.global.u32 	%r60, [%rd34+16];
	add.s32 	%r61, %r60, %r59;
	ld.global.u32 	%r62, [%rd34+20];
	add.s32 	%r63, %r62, %r61;
	ld.global.u32 	%r64, [%rd34+24];
	add.s32 	%r65, %r64, %r63;
	ld.global.u32 	%r66, [%rd34+28];
	add.s32 	%r110, %r66, %r65;
	add.s32 	%r97, %r97, 16;
	add.s64 	%rd34, %rd34, 64;
	setp.ne.s32 	%p3, %r97, 0;
	@%p3 bra 	$L__BB0_3;
$L__BB0_4:
	setp.eq.s32 	%p4, %r3, 0;
	@%p4 bra 	$L__BB0_13;
	and.b32  	%r13, %r31, 7;
	setp.lt.u32 	%p5, %r3, 8;
	@%p5 bra 	$L__BB0_7;
	add.s32 	%r68, %r103, %r2;
	mul.wide.u32 	%rd12, %r68, 4;
	add.s64 	%rd13, %rd1, %rd12;
	ld.global.u32 	%r69, [%rd13];
	add.s32 	%r70, %r69, %r110;
	cvt.u64.u32 	%rd14, %r2;
	cvt.u64.u32 	%rd15, %r103;
	add.s64 	%rd16, %rd15, %rd14;
	shl.b64 	%rd17, %rd16, 2;
	add.s64 	%rd18, %rd1, %rd17;
	ld.global.u32 	%r71, [%rd18+4];
	add.s32 	%r72, %r71, %r70;
	ld.global.u32 	%r73, [%rd18+8];
	add.s32 	%r74, %r73, %r72;
	ld.global.u32 	%r75, [%rd18+12];
	add.s32 	%r76, %r75, %r74;
	ld.global.u32 	%r77, [%rd18+16];
	add.s32 	%r78, %r77, %r76;
	ld.global.u32 	%r79, [%rd18+20];
	add.s32 	%r80, %r79, %r78;
	ld.global.u32 	%r81, [%rd18+24];
	add.s32 	%r82, %r81, %r80;
	ld.global.u32 	%r83, [%rd18+28];
	add.s32 	%r110, %r83, %r82;
	add.s32 	%r103, %r103, 8;
$L__BB0_7:
	setp.eq.s32 	%p6, %r13, 0;
	@%p6 bra 	$L__BB0_13;
	and.b32  	%r19, %r31, 3;
	setp.lt.u32 	%p7, %r13, 4;
	@%p7 bra 	$L__BB0_10;
	add.s32 	%r85, %r103, %r2;
	mul.wide.u32 	%rd19, %r85, 4;
	add.s64 	%rd20, %rd1, %rd19;
	ld.global.u32 	%r86, [%rd20];
	add.s32 	%r87, %r86, %r110;
	cvt.u64.u32 	%rd21, %r2;
	cvt.u64.u32 	%rd22, %r103;
	add.s64 	%rd23, %rd22, %rd21;
	shl.b64 	%rd24, %rd23, 2;
	add.s64 	%rd25, %rd1, %rd24;
	ld.global.u32 	%r88, [%rd25+4];
	add.s32 	%r89, %r88, %r87;
	ld.global.u32 	%r90, [%rd25+8];
	add.s32 	%r91, %r90, %r89;
	ld.global.u32 	%r92, [%rd25+12];
	add.s32 	%r110, %r92, %r91;
	add.s32 	%r103, %r103, 4;
$L__BB0_10:
	setp.eq.s32 	%p8, %r19, 0;
	@%p8 bra 	$L__BB0_13;
	add.s32 	%r93, %r103, %r2;
	mul.wide.u32 	%rd26, %r93, 4;
	add.s64 	%rd35, %rd1, %rd26;
	neg.s32 	%r108, %r19;
$L__BB0_12:
	.pragma "nounroll";
	ld.global.u32 	%r94, [%rd35];
	add.s32 	%r110, %r94, %r110;
	add.s64 	%rd35, %rd35, 4;
	add.s32 	%r108, %r108, 1;
	setp.ne.s32 	%p9, %r108, 0;
	@%p9 bra 	$L__BB0_12;
$L__BB0_13:
	add.u64 	%rd27, %SP, 0;
	add.u64 	%rd28, %SPL, 0;
	cvta.to.global.u64 	%rd29, %rd8;
	mul.wide.u32 	%rd30, %r1, 4;
	add.s64 	%rd31, %rd29, %rd30;
	st.global.u32 	[%rd31], %r110;
	st.local.v2.u32 	[%rd28], {%r1, %r110};
	mov.u64 	%rd32, $str;
	cvta.global.u64 	%rd33, %rd32;
	{ // callseq 0, 0
	.param .b64 param0;
	st.param.b64 	[param0], %rd33;
	.param .b64 param1;
	st.param.b64 	[param1], %rd27;
	.param .b32 retval0;
	call.uni (retval0), 
	vprintf, 
	(
	param0, 
	param1
	);
	ld.param.b32 	%r95, [retval0];
	} // callseq 0
	ret;

}
	// .globl	_Z6colsumPiiS_
.visible .entry _Z6colsumPiiS_(
	.param .u64 .ptr .align 1 _Z6colsumPiiS__param_0,
	.param .u32 _Z6colsumPiiS__param_1,
	.param .u64 .ptr .align 1 _Z6colsumPiiS__param_2
)
{
	.local .align 8 .b8 	__local_depot1[16];
	.reg .b64 	%SP;
	.reg .b64 	%SPL;
	.reg .pred 	%p<10>;
	.reg .b32 	%r<267>;
	.reg .b64 	%rd<104>;

	mov.u64 	%SPL, __local_depot1;
	cvta.local.u64 	%SP, %SPL;
	ld.param.u64 	%rd11, [_Z6colsumPiiS__param_0];
	ld.param.u32 	%r81, [_Z6colsumPiiS__param_1];
	ld.param.u64 	%rd12, [_Z6colsumPiiS__param_2];
	cvta.to.global.u64 	%rd1, %rd11;
	cvta.to.global.u64 	%rd13, %rd12;
	add.u64 	%rd14, %SP, 0;
	add.u64 	%rd15, %SPL, 0;
	mov.u32 	%r1, %tid.x;
	mov.u32 	%r2, %ntid.x;
	mul.wide.u32 	%rd16, %r1, 4;
	add.s64 	%rd17, %rd13, %rd16;
	mov.b32 	%r266, 0;
	st.global.u32 	[%rd17], %r266;
	st.local.v2.u32 	[%rd15], {%r81, %r2};
	st.local.u32 	[%rd15+8], %r1;
	mov.u64 	%rd18, $str$1;
	cvta.global.u64 	%rd19, %rd18;
	{ // callseq 1, 0
	.param .b64 param0;
	st.param.b64 	[param0], %rd19;
	.param .b64 param1;
	st.param.b64 	[param1], %rd14;
	.param .b32 retval0;
	call.uni (retval0), 
	vprintf, 
	(
	param0, 
	param1
	);
	ld.param.b32 	%r83, [retval0];
	} // callseq 1
	setp.lt.s32 	%p1, %r81, 1;
	@%p1 bra 	$L__BB1_13;
	setp.lt.u32 	%p2, %r81, 16;
	mov.b32 	%r258, 0;
	mov.u32 	%r266, %r258;
	@%p2 bra 	$L__BB1_4;
	and.b32  	%r88, %r81, 2147483632;
	neg.s32 	%r252, %r88;
	add.s32 	%r251, %r1, %r2;
	shl.b32 	%r89, %r2, 1;
	add.s32 	%r250, %r1, %r89;
	mad.lo.s32 	%r249, %r2, 3, %r1;
	shl.b32 	%r90, %r2, 2;
	add.s32 	%r248, %r1, %r90;
	mad.lo.s32 	%r247, %r2, 5, %r1;
	mad.lo.s32 	%r246, %r2, 6, %r1;
	mad.lo.s32 	%r245, %r2, 7, %r1;
	shl.b32 	%r91, %r2, 3;
	add.s32 	%r244, %r1, %r91;
	mad.lo.s32 	%r243, %r2, 9, %r1;
	mad.lo.s32 	%r242, %r2, 10, %r1;
	mad.lo.s32 	%r241, %r2, 11, %r1;
	mad.lo.s32 	%r240, %r2, 12, %r1;
	mad.lo.s32 	%r239, %r2, 13, %r1;
	mad.lo.s32 	%r238, %r2, 14, %r1;
	mad.lo.s32 	%r237, %r2, 15, %r1;
	add.s64 	%rd102, %rd1, %rd16;
	mov.b32 	%r266, 0;
	mov.u64 	%rd23, $str$2;
	mul.wide.u32 	%rd56, %r2, 64;
	mov.u32 	%r236, %r1;
$L__BB1_3:
	.pragma "nounroll";
	ld.param.u64 	%rd99, [_Z6colsumPiiS__param_0];
	and.b32  	%r258, %r81, 2147483632;
	ld.global.u32 	%r92, [%rd102];
	add.s32 	%r93, %r92, %r266;
	cvta.to.local.u64 	%rd22, %rd14;
	st.local.v2.u32 	[%rd22], {%r1, %r236};
	st.local.u32 	[%rd22+8], %r92;
	cvta.global.u64 	%rd24, %rd23;
	{ // callseq 2, 0
	.param .b64 param0;
	st.param.b64 	[param0], %rd24;
	.param .b64 param1;
	st.param.b64 	[param1], %rd14;
	.param .b32 retval0;
	call.uni (retval0), 
	vprintf, 
	(
	param0, 
	param1
	);
	ld.param.b32 	%r94, [retval0];
	} // callseq 2
	cvta.to.global.u64 	%rd25, %rd99;
	mul.wide.u32 	%rd26, %r251, 4;
	add.s64 	%rd27, %rd25, %rd26;
	ld.global.u32 	%r96, [%rd27];
	add.s32 	%r97, %r96, %r93;
	add.s32 	%r98, %r2, %r236;
	st.local.v2.u32 	[%rd22], {%r1, %r98};
	st.local.u32 	[%rd22+8], %r96;
	{ // callseq 3, 0
	.param .b64 param0;
	st.param.b64 	[param0], %rd24;
	.param .b64 param1;
	st.param.b64 	[param1], %rd14;
	.param .b32 retval0;
	call.uni (retval0), 
	vprintf, 
	(
	param0, 
	param1
	);
	ld.param.b32 	%r99, [retval0];
	} // callseq 3
	mul.wide.u32 	%rd28, %r250, 4;
	add.s64 	%rd29, %rd25, %rd28;
	ld.global.u32 	%r101, [%rd29];
	add.s32 	%r102, %r101, %r97;
	add.s32 	%r103, %r2, %r98;
	st.local.v2.u32 	[%rd22], {%r1, %r103};
	st.local.u32 	[%rd22+8], %r101;
	{ // callseq 4, 0
	.param .b64 param0;
	st.param.b64 	[param0], %rd24;
	.param .b64 param1;
	st.param.b64 	[param1], %rd14;
	.param .b32 retval0;
	call.uni (retval0), 
	vprintf, 
	(
	param0, 
	param1
	);
	ld.param.b32 	%r104, [retval0];
	} // callseq 4
	mul.wide.u32 	%rd30, %r249, 4;
	add.s64 	%rd31, %rd25, %rd30;
	ld.global.u32 	%r106, [%rd31];
	add.s32 	%r107, %r106, %r102;
	add.s32 	%r108, %r2, %r103;
	st.local.v2.u32 	[%rd22], {%r1, %r108};
	st.local.u32 	[%rd22+8], %r106;
	{ // callseq 5, 0
	.param .b64 param0;
	st.param.b64 	[param0], %rd24;
	.param .b64 param1;
	st.param.b64 	[param1], %rd14;
	.param .b32 retval0;
	call.uni (retval0), 
	vprintf, 
	(
	param0, 
	param1
	);
	ld.param.b32 	%r109, [retval0];
	} // callseq 5
	mul.wide.u32 	%rd32, %r248, 4;
	add.s64 	%rd33, %rd25, %rd32;
	ld.global.u32 	%r111, [%rd33];
	add.s32 	%r112, %r111, %r107;
	add.s32 	%r113, %r2, %r108;
	st.local.v2.u32 	[%rd22], {%r1, %r113};
	st.local.u32 	[%rd22+8], %r111;
	{ // callseq 6, 0
	.param .b64 param0;
	st.param.b64 	[param0], %rd24;
	.param .b64 param1;
	st.param.b64 	[param1], %rd14;
	.param .b32 retval0;
	call.uni (retval0), 
	vprintf, 
	(
	param0, 
	param1
	);
	ld.param.b32 	%r114, [retval0];
	} // callseq 6
	mul.wide.u32 	%rd34, %r247, 4;
	add.s64 	%rd35, %rd25, %rd34;
	ld.global.u32 	%r116, [%rd35];
	add.s32 	%r117, %r116, %r112;
	add.s32 	%r118, %r2, %r113;
	st.local.v2.u32 	[%rd22], {%r1, %r118};
	st.local.u32 	[%rd22+8], %r116;
	{ // callseq 7, 0
	.param .b64 param0;
	st.param.b64 	[param0], %rd24;
	.param .b64 param1;
	st.param.b64 	[param1], %rd14;
	.param .b32 retval0;
	call.uni (retval0), 
	vprintf, 
	(
	param0, 
	param1
	);
	ld.param.b32 	%r119, [retval0];
	} // callseq 7
	mul.wide.u32 	%rd36, %r246, 4;
	add.s64 	%rd37, %rd25, %rd36;
	ld.global.u32 	%r121, [%rd37];
	add.s32 	%r122, %r121, %r117;
	add.s32 	%r123, %r2, %r118;
	st.local.v2.u32 	[%rd22], {%r1, %r123};
	st.local.u32 	[%rd22+8], %r121;
	{ // callseq 8, 0
	.param .b64 param0;
	st.param.b64 	[param0], %rd24;
	.param .b64 param1;
	st.param.b64 	[param1], %rd14;
	.param .b32 retval0;
	call.uni (retval0), 
	vprintf, 
	(
	param0, 
	param1
	);
	ld.param.b32 	%r124, [retval0];
	} // callseq 8
	mul.wide.u32 	%rd38, %r245, 4;
	add.s64 	%rd39, %rd25, %rd38;
	ld.global.u32 	%r126, [%rd39];
	add.s32 	%r127, %r126, %r122;
	add.s32 	%r128, %r2, %r123;
	st.local.v2.u32 	[%rd22], {%r1, %r128};
	st.local.u32 	[%rd22+8], %r126;
	{ // callseq 9, 0
	.param .b64 param0;
	st.param.b64 	[param0], %rd24;
	.param .b64 param1;
	st.param.b64 	[param1], %rd14;
	.param .b32 retval0;
	call.uni (retval0), 
	vprintf, 
	(
	param0, 
	param1
	);
	ld.param.b32 	%r129, [retval0];
	} // callseq 9
	mul.wide.u32 	%rd40, %r244, 4;
	add.s64 	%rd41, %rd25, %rd40;
	ld.global.u32 	%r131, [%rd41];
	add.s32 	%r132, %r131, %r127;
	add.s32 	%r133, %r2, %r128;
	st.local.v2.u32 	[%rd22], {%r1, %r133};
	st.local.u32 	[%rd22+8], %r131;
	{ // callseq 10, 0
	.param .b64 param0;
	st.param.b64 	[param0], %rd24;
	.param .b64 param1;
	st.param.b64 	[param1], %rd14;
	.param .b32 retval0;
	call.uni (retval0), 
	vprintf, 
	(
	param0, 
	param1
	);
	ld.param.b32 	%r134, [retval0];
	} // callseq 10
	mul.wide.u32 	%rd42, %r243, 4;
	add.s64 	%rd43, %rd25, %rd42;
	ld.global.u32 	%r136, [%rd43];
	add.s32 	%r137, %r136, %r132;
	add.s32 	%r138, %r2, %r133;
	st.local.v2.u32 	[%rd22], {%r1, %r138};
	st.local.u32 	[%rd22+8], %r136;
	{ // callseq 11, 0
	.param .b64 param0;
	st.param.b64 	[param0], %rd24;
	.param .b64 param1;
	st.param.b64 	[param1], %rd14;
	.param .b32 retval0;
	call.uni (retval0), 
	vprintf, 
	(
	param0, 
	param1
	);
	ld.param.b32 	%r139, [retval0];
	} // callseq 11
	mul.wide.u32 	%rd44, %r242, 4;
	add.s64 	%rd45, %rd25, %rd44;
	ld.global.u32 	%r141, [%rd45];
	add.s32 	%r142, %r141, %r137;
	add.s32 	%r143, %r2, %r138;
	st.local.v2.u32 	[%rd22], {%r1, %r143};
	st.local.u32 	[%rd22+8], %r141;
	{ // callseq 12, 0
	.param .b64 param0;
	st.param.b64 	[param0], %rd24;
	.param .b64 param1;
	st.param.b64 	[param1], %rd14;
	.param .b32 retval0;
	call.uni (retval0), 
	vprintf, 
	(
	param0, 
	param1
	);
	ld.param.b32 	%r144, [retval0];
	} // callseq 12
	mul.wide.u32 	%rd46, %r241, 4;
	add.s64 	%rd47, %rd25, %rd46;
	ld.global.u32 	%r146, [%rd47];
	add.s32 	%r147, %r146, %r142;
	add.s32 	%r148, %r2, %r143;
	st.local.v2.u32 	[%rd22], {%r1, %r148};
	st.local.u32 	[%rd22+8], %r146;
	{ // callseq 13, 0
	.param .b64 param0;
	st.param.b64 	[param0], %rd24;
	.param .b64 param1;
	st.param.b64 	[param1], %rd14;
	.param .b32 retval0;
	call.uni (retval0), 
	vprintf, 
	(
	param0, 
	param1
	);
	ld.param.b32 	%r149, [retval0];
	} // callseq 13
	mul.wide.u32 	%rd48, %r240, 4;
	add.s64 	%rd49, %rd25, %rd48;
	ld.global.u32 	%r151, [%rd49];
	add.s32 	%r152, %r151, %r147;
	add.s32 	%r153, %r2, %r148;
	st.local.v2.u32 	[%rd22], {%r1, %r153};
	st.local.u32 	[%rd22+8], %r151;
	{ // callseq 14, 0
	.param .b64 param0;
	st.param.b64 	[param0], %rd24;
	.param .b64 param1;
	st.param.b64 	[param1], %rd14;
	.param .b32 retval0;
	call.uni (retval0), 
	vprintf, 
	(
	param0, 
	param1
	);
	ld.param.b32 	%r154, [retval0];
	} // callseq 14
	mul.wide.u32 	%rd50, %r239, 4;
	add.s64 	%rd51, %rd25, %rd50;
	ld.global.u32 	%r156, [%rd51];
	add.s32 	%r157, %r156, %r152;
	add.s32 	%r158, %r2, %r153;
	st.local.v2.u32 	[%rd22], {%r1, %r158};
	st.local.u32 	[%rd22+8], %r156;
	{ // callseq 15, 0
	.param .b64 param0;
	st.param.b64 	[param0], %rd24;
	.param .b64 param1;
	st.param.b64 	[param1], %rd14;
	.param .b32 retval0;
	call.uni (retval0), 
	vprintf, 
	(
	param0, 
	param1
	);
	ld.param.b32 	%r159, [retval0];
	} // callseq 15
	mul.wide.u32 	%rd52, %r238, 4;
	add.s64 	%rd53, %rd25, %rd52;
	ld.global.u32 	%r161, [%rd53];
	add.s32 	%r162, %r161, %r157;
	add.s32 	%r163, %r2, %r158;
	st.local.v2.u32 	[%rd22], {%r1, %r163};
	st.local.u32 	[%rd22+8], %r161;
	{ // callseq 16, 0
	.param .b64 param0;
	st.param.b64 	[param0], %rd24;
	.param .b64 param1;
	st.param.b64 	[param1], %rd14;
	.param .b32 retval0;
	call.uni (retval0), 
	vprintf, 
	(
	param0, 
	param1
	);
	ld.param.b32 	%r164, [retval0];
	} // callseq 16
	mul.wide.u32 	%rd54, %r237, 4;
	add.s64 	%rd55, %rd25, %rd54;
	ld.global.u32 	%r166, [%rd55];
	add.s32 	%r266, %r166, %r162;
	add.s32 	%r167, %r2, %r163;
	st.local.v2.u32 	[%rd22], {%r1, %r167};
	st.local.u32 	[%rd22+8], %r166;
	{ // callseq 17, 0
	.param .b64 param0;
	st.param.b64 	[param0], %rd24;
	.param .b64 param1;
	st.param.b64 	[param1], %rd14;
	.param .b32 retval0;
	call.uni (retval0), 
	vprintf, 
	(
	param0, 
	param1
	);
	ld.param.b32 	%r168, [retval0];
	} // callseq 17
	add.s32 	%r252, %r252, 16;
	shl.b32 	%r170, %r2, 4;
	add.s32 	%r251, %r251, %r170;
	add.s32 	%r250, %r250, %r170;
	add.s32 	%r249, %r249, %r170;
	add.s32 	%r248, %r248, %r170;
	add.s32 	%r247, %r247, %r170;
	add.s32 	%r246, %r246, %r170;
	add.s32 	%r245, %r245, %r170;
	add.s32 	%r244, %r244, %r170;
	add.s32 	%r243, %r243, %r170;
	add.s32 	%r242, %r242, %r170;
	add.s32 	%r241, %r241, %r170;
	add.s32 	%r240, %r240, %r170;
	add.s32 	%r239, %r239, %r170;
	add.s32 	%r238, %r238, %r170;
	add.s32 	%r237, %r237, %r170;
	add.s32 	%r236, %r236, %r170;
	add.s64 	%rd102, %rd102, %rd56;
	setp.ne.s32 	%p3, %r252, 0;
	@%p3 bra 	$L__BB1_3;
$L__BB1_4:
	and.b32  	%r59, %r81, 15;
	setp.eq.s32 	%p4, %r59, 0;
	@%p4 bra 	$L__BB1_13;
	ld.param.u64 	%rd100, [_Z6colsumPiiS__param_0];
	add.u64 	%rd57, %SP, 0;
	add.u64 	%rd5, %SPL, 0;
	cvta.to.global.u64 	%rd6, %rd100;
	and.b32  	%r60, %r81, 7;
	setp.lt.u32 	%p5, %r59, 8;
	@%p5 bra 	$L__BB1_7;
	mad.lo.s32 	%r172, %r258, %r2, %r1;
	mul.wide.u32 	%rd58, %r172, 4;
	add.s64 	%rd59, %rd6, %rd58;
	ld.global.u32 	%r173, [%rd59];
	add.s32 	%r174, %r173, %r266;
	st.local.v2.u32 	[%rd5], {%r1, %r172};
	st.local.u32 	[%rd5+8], %r173;
	mov.u64 	%rd60, $str$2;
	cvta.global.u64 	%rd61, %rd60;
	{ // callseq 18, 0
	.param .b64 param0;
	st.param.b64 	[param0], %rd61;
	.param .b64 param1;
	st.param.b64 	[param1], %rd57;
	.param .b32 retval0;
	call.uni (retval0), 
	vprintf, 
	(
	param0, 
	param1
	);
	ld.param.b32 	%r175, [retval0];
	} // callseq 18
	add.s32 	%r177, %r172, %r2;
	mul.wide.u32 	%rd63, %r177, 4;
	add.s64 	%rd64, %rd6, %rd63;
	ld.global.u32 	%r178, [%rd64];
	add.s32 	%r179, %r178, %r174;
	st.local.v2.u32 	[%rd5], {%r1, %r177};
	st.local.u32 	[%rd5+8], %r178;
	{ // callseq 19, 0
	.param .b64 param0;
	st.param.b64 	[param0], %rd61;
	.param .b64 param1;
	st.param.b64 	[param1], %rd57;
	.param .b32 retval0;
	call.uni (retval0), 
	vprintf, 
	(
	param0, 
	param1
	);
	ld.param.b32 	%r180, [retval0];
	} // callseq 19
	add.s32 	%r182, %r177, %r2;
	mul.wide.u32 	%rd65, %r182, 4;
	add.s64 	%rd66, %rd6, %rd65;
	ld.global.u32 	%r183, [%rd66];
	add.s32 	%r184, %r183, %r179;
	st.local.v2.u32 	[%rd5], {%r1, %r182};
	st.local.u32 	[%rd5+8], %r183;
	{ // callseq 20, 0
	.param .b64 param0;
	st.param.b64 	[param0], %rd61;
	.param .b64 param1;
	st.param.b64 	[param1], %rd57;
	.param .b32 retval0;
	call.uni (retval0), 
	vprintf, 
	(
	param0, 
	param1
	);
	ld.param.b32 	%r185, [retval0];
	} // callseq 20
	add.s32 	%r187, %r182, %r2;
	mul.wide.u32 	%rd67, %r187, 4;
	add.s64 	%rd68, %rd6, %rd67;
	ld.global.u32 	%r188, [%rd68];
	add.s32 	%r189, %r188, %r184;
	st.local.v2.u32 	[%rd5], {%r1, %r187};
	st.local.u32 	[%rd5+8], %r188;
	{ // callseq 21, 0
	.param .b64 param0;
	st.param.b64 	[param0], %rd61;
	.param .b64 param1;
	st.param.b64 	[param1], %rd57;
	.param .b32 retval0;
	call.uni (retval0), 
	vprintf, 
	(
	param0, 
	param1
	);
	ld.param.b32 	%r190, [retval0];
	} // callseq 21
	add.s32 	%r192, %r187, %r2;
	mul.wide.u32 	%rd69, %r192, 4;
	add.s64 	%rd70, %rd6, %rd69;
	ld.global.u32 	%r193, [%rd70];
	add.s32 	%r194, %r193, %r189;
	st.local.v2.u32 	[%rd5], {%r1, %r192};
	st.local.u32 	[%rd5+8], %r193;
	{ // callseq 22, 0
	.param .b64 param0;
	st.param.b64 	[param0], %rd61;
	.param .b64 param1;
	st.param.b64 	[param1], %rd57;
	.param .b32 retval0;
	call.uni (retval0), 
	vprintf, 
	(
	param0, 
	param1
	);
	ld.param.b32 	%r195, [retval0];
	} // callseq 22
	add.s32 	%r197, %r192, %r2;
	mul.wide.u32 	%rd71, %r197, 4;
	add.s64 	%rd72, %rd6, %rd71;
	ld.global.u32 	%r198, [%rd72];
	add.s32 	%r199, %r198, %r194;
	st.local.v2.u32 	[%rd5], {%r1, %r197};
	st.local.u32 	[%rd5+8], %r198;
	{ // callseq 23, 0
	.param .b64 param0;
	st.param.b64 	[param0], %rd61;
	.param .b64 param1;
	st.param.b64 	[param1], %rd57;
	.param .b32 retval0;
	call.uni (retval0), 
	vprintf, 
	(
	param0, 
	param1
	);
	ld.param.b32 	%r200, [retval0];
	} // callseq 23
	add.s32 	%r202, %r197, %r2;
	mul.wide.u32 	%rd73, %r202, 4;
	add.s64 	%rd74, %rd6, %rd73;
	ld.global.u32 	%r203, [%rd74];
	add.s32 	%r204, %r203, %r199;
	st.local.v2.u32 	[%rd5], {%r1, %r202};
	st.local.u32 	[%rd5+8], %r203;
	{ // callseq 24, 0
	.param .b64 param0;
	st.param.b64 	[param0], %rd61;
	.param .b64 param1;
	st.param.b64 	[param1], %rd57;
	.param .b32 retval0;
	call.uni (retval0), 
	vprintf, 
	(
	param0, 
	param1
	);
	ld.param.b32 	%r205, [retval0];
	} // callseq 24
	add.s32 	%r207, %r202, %r2;
	mul.wide.u32 	%rd75, %r207, 4;
	add.s64 	%rd76, %rd6, %rd75;
	ld.global.u32 	%r208, [%rd76];
	add.s32 	%r266, %r208, %r204;
	st.local.v2.u32 	[%rd5], {%r1, %r207};
	st.local.u32 	[%rd5+8], %r208;
	{ // callseq 25, 0
	.param .b64 param0;
	st.param.b64 	[param0], %rd61;
	.param .b64 param1;
	st.param.b64 	[param1], %rd57;
	.param .b32 retval0;
	call.uni (retval0), 
	vprintf, 
	(
	param0, 
	param1
	);
	ld.param.b32 	%r209, [retval0];
	} // callseq 25
	add.s32 	%r258, %r258, 8;
$L__BB1_7:
	setp.eq.s32 	%p6, %r60, 0;
	@%p6 bra 	$L__BB1_13;
	and.b32  	%r66, %r81, 3;
	setp.lt.u32 	%p7, %r60, 4;
	@%p7 bra 	$L__BB1_10;
	mad.lo.s32 	%r212, %r258, %r2, %r1;
	mul.wide.u32 	%rd77, %r212, 4;
	add.s64 	%rd78, %rd6, %rd77;
	ld.global.u32 	%r213, [%rd78];
	add.s32 	%r214, %r213, %r266;
	st.local.v2.u32 	[%rd5], {%r1, %r212};
	st.local.u32 	[%rd5+8], %r213;
	mov.u64 	%rd79, $str$2;
	cvta.global.u64 	%rd80, %rd79;
	{ // callseq 26, 0
	.param .b64 param0;
	st.param.b64 	[param0], %rd80;
	.param .b64 param1;
	st.param.b64 	[param1], %rd57;
	.param .b32 retval0;
	call.uni (retval0), 
	vprintf, 
	(
	param0, 
	param1
	);
	ld.param.b32 	%r215, [retval0];
	} // callseq 26
	add.s32 	%r217, %r212, %r2;
	mul.wide.u32 	%rd82, %r217, 4;
	add.s64 	%rd83, %rd6, %rd82;
	ld.global.u32 	%r218, [%rd83];
	add.s32 	%r219, %r218, %r214;
	st.local.v2.u32 	[%rd5], {%r1, %r217};
	st.local.u32 	[%rd5+8], %r218;
	{ // callseq 27, 0
	.param .b64 param0;
	st.param.b64 	[param0], %rd80;
	.param .b64 param1;
	st.param.b64 	[param1], %rd57;
	.param .b32 retval0;
	call.uni (retval0), 
	vprintf, 
	(
	param0, 
	param1
	);
	ld.param.b32 	%r220, [retval0];
	} // callseq 27
	add.s32 	%r222, %r217, %r2;
	mul.wide.u32 	%rd84, %r222, 4;
	add.s64 	%rd85, %rd6, %rd84;
	ld.global.u32 	%r223, [%rd85];
	add.s32 	%r224, %r223, %r219;
	st.local.v2.u32 	[%rd5], {%r1, %r222};
	st.local.u32 	[%rd5+8], %r223;
	{ // callseq 28, 0
	.param .b64 param0;
	st.param.b64 	[param0], %rd80;
	.param .b64 param1;
	st.param.b64 	[param1], %rd57;
	.param .b32 retval0;
	call.uni (retval0), 
	vprintf, 
	(
	param0, 
	param1
	);
	ld.param.b32 	%r225, [retval0];
	} // callseq 28
	add.s32 	%r227, %r222, %r2;
	mul.wide.u32 	%rd86, %r227, 4;
	add.s64 	%rd87, %rd6, %rd86;
	ld.global.u32 	%r228, [%rd87];
	add.s32 	%r266, %r228, %r224;
	st.local.v2.u32 	[%rd5], {%r1, %r227};
	st.local.u32 	[%rd5+8], %r228;
	{ // callseq 29, 0
	.param .b64 param0;
	st.param.b64 	[param0], %rd80;
	.param .b64 param1;
	st.param.b64 	[param1], %rd57;
	.param .b32 retval0;
	call.uni (retval0), 
	vprintf, 
	(
	param0, 
	param1
	);
	ld.param.b32 	%r229, [retval0];
	} // callseq 29
	add.s32 	%r258, %r258, 4;
$L__BB1_10:
	setp.eq.s32 	%p8, %r66, 0;
	@%p8 bra 	$L__BB1_13;
	mad.lo.s32 	%r264, %r2, %r258, %r1;
	mul.wide.u32 	%rd88, %r264, 4;
	add.s64 	%rd103, %rd6, %rd88;
	mul.wide.u32 	%rd8, %r2, 4;
	neg.s32 	%r263, %r66;
	mov.u64 	%rd89, $str$2;
$L__BB1_12:
	.pragma "nounroll";
	ld.global.u32 	%r231, [%rd103];
	add.s32 	%r266, %r231, %r266;
	st.local.v2.u32 	[%rd5], {%r1, %r264};
	st.local.u32 	[%rd5+8], %r231;
	cvta.global.u64 	%rd90, %rd89;
	{ // callseq 30, 0
	.param .b64 param0;
	st.param.b64 	[param0], %rd90;
	.param .b64 param1;
	st.param.b64 	[param1], %rd57;
	.param .b32 retval0;
	call.uni (retval0), 
	vprintf, 
	(
	param0, 
	param1
	);
	ld.param.b32 	%r232, [retval0];
	} // callseq 30
	add.s32 	%r264, %r264, %r2;
	add.s64 	%rd103, %rd103, %rd8;
	add.s32 	%r263, %r263, 1;
	setp.ne.s32 	%p9, %r263, 0;
	@%p9 bra 	$L__BB1_12;
$L__BB1_13:
	ld.param.u64 	%rd101, [_Z6colsumPiiS__param_2];
	cvta.to.global.u64 	%rd92, %rd101;
	mul.wide.u32 	%rd93, %r1, 4;
	add.s64 	%rd94, %rd92, %rd93;
	st.global.u32 	[%rd94], %r266;
	add.u64 	%rd95, %SP, 0;
	add.u64 	%rd96, %SPL, 0;
	st.local.v2.u32 	[%rd96], {%r1, %r266};
	mov.u64 	%rd97, $str$3;
	cvta.global.u64 	%rd98, %rd97;
	{ // callseq 31, 0
	.param .b64 param0;
	st.param.b64 	[param0], %rd98;
	.param .b64 param1;
	st.param.b64 	[param1], %rd95;
	.param .b32 retval0;
	call.uni (retval0), 
	vprintf, 
	(
	param0, 
	param1
	);
	ld.param.b32 	%r234, [retval0];
	} // callseq 31
	ret;

}
	// .globl	_Z10replacematPiS_S_
.visible .entry _Z10replacematPiS_S_(
	.param .u64 .ptr .align 1 _Z10replacematPiS_S__param_0,
	.param .u64 .ptr .align 1 _Z10replacematPiS_S__param_1,
	.param .u64 .ptr .align 1 _Z10replacematPiS_S__param_2
)
{
	.reg .pred 	%p<2>;
	.reg .b32 	%r<11>;
	.reg .b64 	%rd<13>;

	ld.param.u64 	%rd4, [_Z10replacematPiS_S__param_0];
	ld.param.u64 	%rd2, [_Z10replacematPiS_S__param_1];
	ld.param.u64 	%rd3, [_Z10replacematPiS_S__param_2];
	cvta.to.global.u64 	%rd5, %rd4;
	mov.u32 	%r1, %tid.y;
	mov.u32 	%r2, %tid.x;
	mov.u32 	%r6, %ntid.x;
	mad.lo.s32 	%r7, %r1, %r6, %r2;
	mul.wide.u32 	%rd6, %r7, 4;
	add.s64 	%rd1, %rd5, %rd6;
	ld.global.u32 	%r8, [%rd1];
	and.b32  	%r9, %r8, 1;
	setp.eq.b32 	%p1, %r9, 1;
	@%p1 bra 	$L__BB2_2;
	cvta.to.global.u64 	%rd10, %rd2;
	mul.wide.u32 	%rd11, %r1, 4;
	add.s64 	%rd12, %rd10, %rd11;
	ld.global.u32 	%r10, [%rd12];
	bra.uni 	$L__BB2_3;
$L__BB2_2:
	cvta.to.global.u64 	%rd7, %rd3;
	mul.wide.u32 	%rd8, %r2, 4;
	add.s64 	%rd9, %rd7, %rd8;
	ld.global.u32 	%r10, [%rd9];
$L__BB2_3:
	st.global.u32 	[%rd1], %r10;
	ret;

}


// ===== COMPILED SASS (sm_100) =====

	.target	sm_100

	.elftype	@"ET_EXEC"


//--------------------- .note.nv.tkinfo           --------------------------
	.section	.note.nv.tkinfo,"",@"SHT_NOTE"
	.sectionflags	@"SHF_NOTE_NV_TKINFO"
	.tkinfo
        /*0018*/ 	.word	0x00000002
        /*0030*/ 	.string	""
        /*0030*/ 	.string	"ptxas"
        /*0030*/ 	.string	"Cuda compilation tools, release 13.0, V13.0.88"
        /*0030*/ 	.string	"Build cuda_13.0.r13.0/compiler.36424714_0"
        /*0030*/ 	.string	"-arch sm_100 -m 64 "



//--------------------- .note.nv.cuinfo           --------------------------
	.section	.note.nv.cuinfo,"",@"SHT_NOTE"
	.sectionflags	@"SHF_NOTE_NV_CUINFO"
        /*0018*/ 	.short	0x0002
        /*001a*/ 	.short	0x0064
        /*001c*/ 	.short	0x0082
	.zero		2


//--------------------- .nv.info                  --------------------------
	.section	.nv.info,"",@"SHT_CUDA_INFO"
	.align	4


	//----- nvinfo : EIATTR_REGCOUNT
	.align		4
        /*0000*/ 	.byte	0x04, 0x2f
        /*0002*/ 	.short	(.L_5 - .L_4)
	.align		4
.L_4:
        /*0004*/ 	.word	index@(_Z6rowsumPiiS_)
        /*0008*/ 	.word	0x0000001a


	//----- nvinfo : EIATTR_FRAME_SIZE
	.align		4
.L_5:
        /*000c*/ 	.byte	0x04, 0x11
        /*000e*/ 	.short	(.L_7 - .L_6)
	.align		4
.L_6:
        /*0010*/ 	.word	index@(_Z6rowsumPiiS_)
        /*0014*/ 	.word	0x00000008


	//----- nvinfo : EIATTR_REGCOUNT
	.align		4
.L_7:
        /*0018*/ 	.byte	0x04, 0x2f
        /*001a*/ 	.short	(.L_9 - .L_8)
	.align		4
.L_8:
        /*001c*/ 	.word	index@(_Z6colsumPiiS_)
        /*0020*/ 	.word	0x00000035


	//----- nvinfo : EIATTR_FRAME_SIZE
	.align		4
.L_9:
        /*0024*/ 	.byte	0x04, 0x11
        /*0026*/ 	.short	(.L_11 - .L_10)
	.align		4
.L_10:
        /*0028*/ 	.word	index@(_Z6colsumPiiS_)
        /*002c*/ 	.word	0x00000010


	//----- nvinfo : EIATTR_REGCOUNT
	.align		4
.L_11:
        /*0030*/ 	.byte	0x04, 0x2f
        /*0032*/ 	.short	(.L_13 - .L_12)
	.align		4
.L_12:
        /*0034*/ 	.word	index@(_Z10replacematPiS_S_)
        /*0038*/ 	.word	0x0000000c


	//----- nvinfo : EIATTR_FRAME_SIZE
	.align		4
.L_13:
        /*003c*/ 	.byte	0x04, 0x11
        /*003e*/ 	.short	(.L_15 - .L_14)
	.align		4
.L_14:
        /*0040*/ 	.word	index@(_Z10replacematPiS_S_)
        /*0044*/ 	.word	0x00000000


	//----- nvinfo : EIATTR_MIN_STACK_SIZE
	.align		4
.L_15:
        /*0048*/ 	.byte	0x04, 0x12
        /*004a*/ 	.short	(.L_17 - .L_16)
	.align		4
.L_16:
        /*004c*/ 	.word	index@(_Z10replacematPiS_S_)
        /*0050*/ 	.word	0x00000000


	//----- nvinfo : EIATTR_MIN_STACK_SIZE
	.align		4
.L_17:
        /*0054*/ 	.byte	0x04, 0x12
        /*0056*/ 	.short	(.L_19 - .L_18)
	.align		4
.L_18:
        /*0058*/ 	.word	index@(_Z6colsumPiiS_)
        /*005c*/ 	.word	0x00000010


	//----- nvinfo : EIATTR_MIN_STACK_SIZE
	.align		4
.L_19:
        /*0060*/ 	.byte	0x04, 0x12
        /*0062*/ 	.short	(.L_21 - .L_20)
	.align		4
.L_20:
        /*0064*/ 	.word	index@(_Z6rowsumPiiS_)
        /*0068*/ 	.word	0x00000008
.L_21:


//--------------------- .nv.compat                --------------------------
	.section	.nv.compat,"",@"SHT_CUDA_COMPAT_INFO"
	.align	4
        /*0000*/ 	.byte	0x02, 0x09, 0x00, 0x00, 0x02, 0x02, 0x01, 0x00, 0x02, 0x05, 0x05, 0x00, 0x03, 0x07, 0x01, 0x01
        /*0010*/ 	.byte	0x02, 0x03, 0x00, 0x00, 0x02, 0x06, 0x01, 0x00, 0x04, 0x0b, 0x08, 0x00, 0x09, 0x00, 0x00, 0x00
        /*0020*/ 	.byte	0x00, 0x00, 0x00, 0x00


//--------------------- .nv.info._Z10replacematPiS_S_ --------------------------
	.section	.nv.info._Z10replacematPiS_S_,"",@"SHT_CUDA_INFO"
	.sectionflags	@""
	.align	4


	//----- nvinfo : EIATTR_CUDA_API_VERSION
	.align		4
        /*0000*/ 	.byte	0x04, 0x37
        /*0002*/ 	.short	(.L_23 - .L_22)
.L_22:
        /*0004*/ 	.word	0x00000082


	//----- nvinfo : EIATTR_KPARAM_INFO
	.align		4
.L_23:
        /*0008*/ 	.byte	0x04, 0x17
        /*000a*/ 	.short	(.L_25 - .L_24)
.L_24:
        /*000c*/ 	.word	0x00000000
        /*0010*/ 	.short	0x0002
        /*0012*/ 	.short	0x0010
        /*0014*/ 	.byte	0x00, 0xf5, 0x21, 0x00


	//----- nvinfo : EIATTR_KPARAM_INFO
	.align		4
.L_25:
        /*0018*/ 	.byte	0x04, 0x17
        /*001a*/ 	.short	(.L_27 - .L_26)
.L_26:
        /*001c*/ 	.word	0x00000000
        /*0020*/ 	.short	0x0001
        /*0022*/ 	.short	0x0008
        /*0024*/ 	.byte	0x00, 0xf5, 0x21, 0x00


	//----- nvinfo : EIATTR_KPARAM_INFO
	.align		4
.L_27:
        /*0028*/ 	.byte	0x04, 0x17
        /*002a*/ 	.short	(.L_29 - .L_28)
.L_28:
        /*002c*/ 	.word	0x00000000
        /*0030*/ 	.short	0x0000
        /*0032*/ 	.short	0x0000
        /*0034*/ 	.byte	0x00, 0xf5, 0x21, 0x00


	//----- nvinfo : EIATTR_SPARSE_MMA_MASK
	.align		4
.L_29:
        /*0038*/ 	.byte	0x03, 0x50
        /*003a*/ 	.short	0x0000


	//----- nvinfo : EIATTR_MAXREG_COUNT
	.align		4
        /*003c*/ 	.byte	0x03, 0x1b
        /*003e*/ 	.short	0x00ff


	//----- nvinfo : EIATTR_MERCURY_ISA_VERSION
	.align		4
        /*0040*/ 	.byte	0x03, 0x5f
        /*0042*/ 	.short	0x0101


	//----- nvinfo : EIATTR_VRC_CTA_INIT_COUNT
	.align		4
        /*0044*/ 	.byte	0x02, 0x4a
	.zero		1
	.zero		1


	//----- nvinfo : EIATTR_EXIT_INSTR_OFFSETS
	.align		4
        /*0048*/ 	.byte	0x04, 0x1c
        /*004a*/ 	.short	(.L_31 - .L_30)


	//   ....[0]....
.L_30:
        /*004c*/ 	.word	0x00000120


	//----- nvinfo : EIATTR_CBANK_PARAM_SIZE
	.align		4
.L_31:
        /*0050*/ 	.byte	0x03, 0x19
        /*0052*/ 	.short	0x0018


	//----- nvinfo : EIATTR_PARAM_CBANK
	.align		4
        /*0054*/ 	.byte	0x04, 0x0a
        /*0056*/ 	.short	(.L_33 - .L_32)
	.align		4
.L_32:
        /*0058*/ 	.word	index@(.nv.constant0._Z10replacematPiS_S_)
        /*005c*/ 	.short	0x0380
        /*005e*/ 	.short	0x0018


	//----- nvinfo : EIATTR_SW_WAR
	.align		4
.L_33:
        /*0060*/ 	.byte	0x04, 0x36
        /*0062*/ 	.short	(.L_35 - .L_34)
.L_34:
        /*0064*/ 	.word	0x00000008
.L_35:


//--------------------- .nv.info._Z6colsumPiiS_   --------------------------
	.section	.nv.info._Z6colsumPiiS_,"",@"SHT_CUDA_INFO"
	.sectionflags	@""
	.align	4


	//----- nvinfo : EIATTR_CUDA_API_VERSION
	.align		4
        /*0000*/ 	.byte	0x04, 0x37
        /*0002*/ 	.short	(.L_37 - .L_36)
.L_36:
        /*0004*/ 	.word	0x00000082


	//----- nvinfo : EIATTR_KPARAM_INFO
	.align		4
.L_37:
        /*0008*/ 	.byte	0x04, 0x17
        /*000a*/ 	.short	(.L_39 - .L_38)
.L_38:
        /*000c*/ 	.word	0x00000000
        /*0010*/ 	.short	0x0002
        /*0012*/ 	.short	0x0010
        /*0014*/ 	.byte	0x00, 0xf5, 0x21, 0x00


	//----- nvinfo : EIATTR_KPARAM_INFO
	.align		4
.L_39:
        /*0018*/ 	.byte	0x04, 0x17
        /*001a*/ 	.short	(.L_41 - .L_40)
.L_40:
        /*001c*/ 	.word	0x00000000
        /*0020*/ 	.short	0x0001
        /*0022*/ 	.short	0x0008
        /*0024*/ 	.byte	0x00, 0xf0, 0x11, 0x00


	//----- nvinfo : EIATTR_KPARAM_INFO
	.align		4
.L_41:
        /*0028*/ 	.byte	0x04, 0x17
        /*002a*/ 	.short	(.L_43 - .L_42)
.L_42:
        /*002c*/ 	.word	0x00000000
        /*0030*/ 	.short	0x0000
        /*0032*/ 	.short	0x0000
        /*0034*/ 	.byte	0x00, 0xf5, 0x21, 0x00


	//----- nvinfo : EIATTR_SPARSE_MMA_MASK
	.align		4
.L_43:
        /*0038*/ 	.byte	0x03, 0x50
        /*003a*/ 	.short	0x0000


	//----- nvinfo : EIATTR_MAXREG_COUNT
	.align		4
        /*003c*/ 	.byte	0x03, 0x1b
        /*003e*/ 	.short	0x00ff


	//----- nvinfo : EIATTR_EXTERNS
	.align		4
        /*0040*/ 	.byte	0x04, 0x0f
        /*0042*/ 	.short	(.L_45 - .L_44)


	//   ....[0]....
	.align		4
.L_44:
        /*0044*/ 	.word	index@(vprintf)


	//----- nvinfo : EIATTR_MERCURY_ISA_VERSION
	.align		4
.L_45:
        /*0048*/ 	.byte	0x03, 0x5f
        /*004a*/ 	.short	0x0101


	//----- nvinfo : EIATTR_VRC_CTA_INIT_COUNT
	.align		4
        /*004c*/ 	.byte	0x02, 0x4a
	.zero		1
	.zero		1


	//----- nvinfo : EIATTR_SYSCALL_OFFSETS
	.align		4
        /*0050*/ 	.byte	0x04, 0x46
        /*0052*/ 	.short	(.L_47 - .L_46)


	//   ....[0]....
.L_46:
        /*0054*/ 	.word	0x00000190


	//   ....[1]....
        /*0058*/ 	.word	0x00000480


	//   ....[2]....
        /*005c*/ 	.word	0x00000590


	//   ....[3]....
        /*0060*/ 	.word	0x00000680


	//   ....[4]....
        /*0064*/ 	.word	0x000007a0


	//   ....[5]....
        /*0068*/ 	.word	0x00000890


	//   ....[6]....
        /*006c*/ 	.word	0x000009c0


	//   ....[7]....
        /*0070*/ 	.word	0x00000ab0


	//   ....[8]....
        /*0074*/ 	.word	0x00000c00


	//   ....[9]....
        /*0078*/ 	.word	0x00000cf0


	//   ....[10]....
        /*007c*/ 	.word	0x00000df0


	//   ....[11]....
        /*0080*/ 	.word	0x00000ee0


	//   ....[12]....
        /*0084*/ 	.word	0x00000fe0


	//   ....[13]....
        /*0088*/ 	.word	0x000010d0


	//   ....[14]....
        /*008c*/ 	.word	0x000011d0


	//   ....[15]....
        /*0090*/ 	.word	0x000012c0


	//   ....[16]....
        /*0094*/ 	.word	0x000013c0


	//   ....[17]....
        /*0098*/ 	.word	0x000016a0


	//   ....[18]....
        /*009c*/ 	.word	0x00001790


	//   ....[19]....
        /*00a0*/ 	.word	0x00001890


	//   ....[20]....
        /*00a4*/ 	.word	0x00001980


	//   ....[21]....
        /*00a8*/ 	.word	0x00001a80


	//   ....[22]....
        /*00ac*/ 	.word	0x00001b70


	//   ....[23]....
        /*00b0*/ 	.word	0x00001c70


	//   ....[24]....
        /*00b4*/ 	.word	0x00001d70


	//   ....[25]....
        /*00b8*/ 	.word	0x00001ef0


	//   ....[26]....
        /*00bc*/ 	.word	0x00001fe0


	//   ....[27]....
        /*00c0*/ 	.word	0x000020e0


	//   ....[28]....
        /*00c4*/ 	.word	0x000021e0


	//   ....[29]....
        /*00c8*/ 	.word	0x00002350


	//   ....[30]....
        /*00cc*/ 	.word	0x00002480


	//----- nvinfo : EIATTR_EXIT_INSTR_OFFSETS
	.align		4
.L_47:
        /*00d0*/ 	.byte	0x04, 0x1c
        /*00d2*/ 	.short	(.L_49 - .L_48)


	//   ....[0]....
.L_48:
        /*00d4*/ 	.word	0x00002490


	//----- nvinfo : EIATTR_CRS_STACK_SIZE
	.align		4
.L_49:
        /*00d8*/ 	.byte	0x04, 0x1e
        /*00da*/ 	.short	(.L_51 - .L_50)
.L_50:
        /*00dc*/ 	.word	0x00000000


	//----- nvinfo : EIATTR_CBANK_PARAM_SIZE
	.align		4
.L_51:
        /*00e0*/ 	.byte	0x03, 0x19
        /*00e2*/ 	.short	0x0018


	//----- nvinfo : EIATTR_PARAM_CBANK
	.align		4
        /*00e4*/ 	.byte	0x04, 0x0a
        /*00e6*/ 	.short	(.L_53 - .L_52)
	.align		4
.L_52:
        /*00e8*/ 	.word	index@(.nv.constant0._Z6colsumPiiS_)
        /*00ec*/ 	.short	0x0380
        /*00ee*/ 	.short	0x0018


	//----- nvinfo : EIATTR_SW_WAR
	.align		4
.L_53:
        /*00f0*/ 	.byte	0x04, 0x36
        /*00f2*/ 	.short	(.L_55 - .L_54)
.L_54:
        /*00f4*/ 	.word	0x00000008
.L_55:


//--------------------- .nv.info._Z6rowsumPiiS_   --------------------------
	.section	.nv.info._Z6rowsumPiiS_,"",@"SHT_CUDA_INFO"
	.sectionflags	@""
	.align	4


	//----- nvinfo : EIATTR_CUDA_API_VERSION
	.align		4
        /*0000*/ 	.byte	0x04, 0x37
        /*0002*/ 	.short	(.L_57 - .L_56)
.L_56:
        /*0004*/ 	.word	0x00000082


	//----- nvinfo : EIATTR_KPARAM_INFO
	.align		4
.L_57:
        /*0008*/ 	.byte	0x04, 0x17
        /*000a*/ 	.short	(.L_59 - .L_58)
.L_58:
        /*000c*/ 	.word	0x00000000
        /*0010*/ 	.short	0x0002
        /*0012*/ 	.short	0x0010
        /*0014*/ 	.byte	0x00, 0xf5, 0x21, 0x00


	//----- nvinfo : EIATTR_KPARAM_INFO
	.align		4
.L_59:
        /*0018*/ 	.byte	0x04, 0x17
        /*001a*/ 	.short	(.L_61 - .L_60)
.L_60:
        /*001c*/ 	.word	0x00000000
        /*0020*/ 	.short	0x0001
        /*0022*/ 	.short	0x0008
        /*0024*/ 	.byte	0x00, 0xf0, 0x11, 0x00


	//----- nvinfo : EIATTR_KPARAM_INFO
	.align		4
.L_61:
        /*0028*/ 	.byte	0x04, 0x17
        /*002a*/ 	.short	(.L_63 - .L_62)
.L_62:
        /*002c*/ 	.word	0x00000000
        /*0030*/ 	.short	0x0000
        /*0032*/ 	.short	0x0000
        /*0034*/ 	.byte	0x00, 0xf5, 0x21, 0x00


	//----- nvinfo : EIATTR_SPARSE_MMA_MASK
	.align		4
.L_63:
        /*0038*/ 	.byte	0x03, 0x50
        /*003a*/ 	.short	0x0000


	//----- nvinfo : EIATTR_MAXREG_COUNT
	.align		4
        /*003c*/ 	.byte	0x03, 0x1b
        /*003e*/ 	.short	0x00ff


	//----- nvinfo : EIATTR_EXTERNS
	.align		4
        /*0040*/ 	.byte	0x04, 0x0f
        /*0042*/ 	.short	(.L_65 - .L_64)


	//   ....[0]....
	.align		4
.L_64:
        /*0044*/ 	.word	index@(vprintf)


	//----- nvinfo : EIATTR_MERCURY_ISA_VERSION
	.align		4
.L_65:
        /*0048*/ 	.byte	0x03, 0x5f
        /*004a*/ 	.short	0x0101


	//----- nvinfo : EIATTR_VRC_CTA_INIT_COUNT
	.align		4
        /*004c*/ 	.byte	0x02, 0x4a
	.zero		1
	.zero		1


	//----- nvinfo : EIATTR_SYSCALL_OFFSETS
	.align		4
        /*0050*/ 	.byte	0x04, 0x46
        /*0052*/ 	.short	(.L_67 - .L_66)


	//   ....[0]....
.L_66:
        /*0054*/ 	.word	0x000007c0


	//----- nvinfo : EIATTR_EXIT_INSTR_OFFSETS
	.align		4
.L_67:
        /*0058*/ 	.byte	0x04, 0x1c
        /*005a*/ 	.short	(.L_69 - .L_68)


	//   ....[0]....
.L_68:
        /*005c*/ 	.word	0x000007d0


	//----- nvinfo : EIATTR_CBANK_PARAM_SIZE
	.align		4
.L_69:
        /*0060*/ 	.byte	0x03, 0x19
        /*0062*/ 	.short	0x0018


	//----- nvinfo : EIATTR_PARAM_CBANK
	.align		4
        /*0064*/ 	.byte	0x04, 0x0a
        /*0066*/ 	.short	(.L_71 - .L_70)
	.align		4
.L_70:
        /*0068*/ 	.word	index@(.nv.constant0._Z6rowsumPiiS_)
        /*006c*/ 	.short	0x0380
        /*006e*/ 	.short	0x0018


	//----- nvinfo : EIATTR_SW_WAR
	.align		4
.L_71:
        /*0070*/ 	.byte	0x04, 0x36
        /*0072*/ 	.short	(.L_73 - .L_72)
.L_72:
        /*0074*/ 	.word	0x00000008
.L_73:


//--------------------- .nv.callgraph             --------------------------
	.section	.nv.callgraph,"",@"SHT_CUDA_CALLGRAPH"
	.align	4
	.sectionentsize	8
	.align		4
        /*0000*/ 	.word	0x00000000
	.align		4
        /*0004*/ 	.word	0xffffffff
	.align		4
        /*0008*/ 	.word	index@(_Z6colsumPiiS_)
	.align		4
        /*000c*/ 	.word	index@(vprintf)
	.align		4
        /*0010*/ 	.word	index@(_Z6rowsumPiiS_)
	.align		4
        /*0014*/ 	.word	index@(vprintf)
	.align		4
        /*0018*/ 	.word	0x00000000
	.align		4
        /*001c*/ 	.word	0xfffffffe
	.align		4
        /*0020*/ 	.word	0x00000000
	.align		4
        /*0024*/ 	.word	0xfffffffd
	.align		4
        /*0028*/ 	.word	0x00000000
	.align		4
        /*002c*/ 	.word	0xfffffffc


//--------------------- .nv.constant4             --------------------------
	.section	.nv.constant4,"a",@progbits
	.align	8
	.align		8
.nv.constant4:
        /*0000*/ 	.dword	$str
	.align		8
        /*0008*/ 	.dword	$str$1
	.align		8
        /*0010*/ 	.dword	$str$2
	.align		8
        /*0018*/ 	.dword	$str$3
	.align		8
        /*0020*/ 	.dword	vprintf


//--------------------- .text._Z10replacematPiS_S_ --------------------------
	.section	.text._Z10replacematPiS_S_,"ax",@progbits
	.align	128
        .global         _Z10replacematPiS_S_
        .type           _Z10replacematPiS_S_,@function
        .size           _Z10replacematPiS_S_,(.L_x_48 - _Z10replacematPiS_S_)
        .other          _Z10replacematPiS_S_,@"STO_CUDA_ENTRY STV_DEFAULT"
_Z10replacematPiS_S_:
.text._Z10replacematPiS_S_:
[----:B------:R-:W-:Y:S01]  /*0000*/  LDC R1, c[0x0][0x37c] ;  /* 0x0000df00ff017b82 */ /* 0x000fe20000000800 */
[----:B------:R-:W0:Y:S07]  /*0010*/  S2R R7, SR_TID.Y ;  /* 0x0000000000077919 */ /* 0x000e2e0000002200 */
[----:B------:R-:W1:Y:S01]  /*0020*/  LDC.64 R2, c[0x0][0x380] ;  /* 0x0000e000ff027b82 */ /* 0x000e620000000a00 */
[----:B------:R-:W0:Y:S01]  /*0030*/  LDCU UR6, c[0x0][0x360] ;  /* 0x00006c00ff0677ac */ /* 0x000e220008000800 */
[----:B------:R-:W0:Y:S01]  /*0040*/  S2R R8, SR_TID.X ;  /* 0x0000000000087919 */ /* 0x000e220000002100 */
[----:B------:R-:W2:Y:S01]  /*0050*/  LDCU.64 UR4, c[0x0][0x358] ;  /* 0x00006b00ff0477ac */ /* 0x000ea20008000a00 */
[----:B0-----:R-:W-:-:S04]  /*0060*/  IMAD R5, R7, UR6, R8 ;  /* 0x0000000607057c24 */ /* 0x001fc8000f8e0208 */
[----:B-1----:R-:W-:-:S05]  /*0070*/  IMAD.WIDE.U32 R2, R5, 0x4, R2 ;  /* 0x0000000405027825 */ /* 0x002fca00078e0002 */
[----:B--2---:R-:W2:Y:S02]  /*0080*/  LDG.E R0, desc[UR4][R2.64] ;  /* 0x0000000402007981 */ /* 0x004ea4000c1e1900 */
[----:B--2---:R-:W-:-:S04]  /*0090*/  LOP3.LUT R0, R0, 0x1, RZ, 0xc0, !PT ;  /* 0x0000000100007812 */ /* 0x004fc800078ec0ff */
[----:B------:R-:W-:-:S13]  /*00a0*/  ISETP.NE.U32.AND P0, PT, R0, 0x1, PT ;  /* 0x000000010000780c */ /* 0x000fda0003f05070 */
[----:B------:R-:W0:Y:S02]  /*00b0*/  @P0 LDC.64 R4, c[0x0][0x388] ;  /* 0x0000e200ff040b82 */ /* 0x000e240000000a00 */
[----:B0-----:R-:W-:-:S06]  /*00c0*/  @P0 IMAD.WIDE.U32 R4, R7, 0x4, R4 ;  /* 0x0000000407040825 */ /* 0x001fcc00078e0004 */
[----:B------:R-:W0:Y:S01]  /*00d0*/  @!P0 LDC.64 R6, c[0x0][0x390] ;  /* 0x0000e400ff068b82 */ /* 0x000e220000000a00 */
[----:B------:R-:W2:Y:S01]  /*00e0*/  @P0 LDG.E R9, desc[UR4][R4.64] ;  /* 0x0000000404090981 */ /* 0x000ea2000c1e1900 */
[----:B0-----:R-:W-:-:S05]  /*00f0*/  @!P0 IMAD.WIDE.U32 R6, R8, 0x4, R6 ;  /* 0x0000000408068825 */ /* 0x001fca00078e0006 */
[----:B------:R-:W2:Y:S04]  /*0100*/  @!P0 LDG.E R9, desc[UR4][R6.64] ;  /* 0x0000000406098981 */ /* 0x000ea8000c1e1900 */
[----:B--2---:R-:W-:Y:S01]  /*0110*/  STG.E desc[UR4][R2.64], R9 ;  /* 0x0000000902007986 */ /* 0x004fe2000c101904 */
[----:B------:R-:W-:Y:S05]  /*0120*/  EXIT ;  /* 0x000000000000794d */ /* 0x000fea0003800000 */
.L_x_0:
[----:B------:R-:W-:-:S00]  /*0130*/  BRA `(.L_x_0) ;  /* 0xfffffffc00fc7947 */ /* 0x000fc0000383ffff */
[----:B------:R-:W-:-:S00]  /*0140*/  NOP ;  /* 0x0000000000007918 */ /* 0x000fc00000000000 */
        /* <DEDUP_REMOVED lines=11> */
.L_x_48:


//--------------------- .text._Z6colsumPiiS_      --------------------------
	.section	.text._Z6colsumPiiS_,"ax",@progbits
	.align	128
        .global         _Z6colsumPiiS_
        .type           _Z6colsumPiiS_,@function
        .size           _Z6colsumPiiS_,(.L_x_49 - _Z6colsumPiiS_)
        .other          _Z6colsumPiiS_,@"STO_CUDA_ENTRY STV_DEFAULT"
_Z6colsumPiiS_:
.text._Z6colsumPiiS_:
[----:B------:R-:W0:Y:S01]  /*0000*/  LDC R1, c[0x0][0x37c] ;  /* 0x0000df00ff017b82 */ /* 0x000e220000000800 */
[----:B------:R-:W1:Y:S07]  /*0010*/  S2R R18, SR_TID.X ;  /* 0x0000000000127919 */ /* 0x000e6e0000002100 */
[----:B------:R-:W1:Y:S01]  /*0020*/  LDC.64 R8, c[0x0][0x390] ;  /* 0x0000e400ff087b82 */ /* 0x000e620000000a00 */
[----:B------:R-:W2:Y:S01]  /*0030*/  LDCU UR5, c[0x0][0x2fc] ;  /* 0x00005f80ff0577ac */ /* 0x000ea20008000800 */
[----:B0-----:R-:W-:Y:S01]  /*0040*/  VIADD R1, R1, 0xfffffff0 ;  /* 0xfffffff001017836 */ /* 0x001fe20000000000 */
[----:B------:R-:W-:Y:S01]  /*0050*/  MOV R0, 0x20 ;  /* 0x0000002000007802 */ /* 0x000fe20000000f00 */
[----:B------:R-:W-:Y:S01]  /*0060*/  IMAD.MOV.U32 R23, RZ, RZ, RZ ;  /* 0x000000ffff177224 */ /* 0x000fe200078e00ff */
[----:B------:R-:W0:Y:S03]  /*0070*/  LDCU.64 UR36, c[0x0][0x358] ;  /* 0x00006b00ff2477ac */ /* 0x000e260008000a00 */
[----:B------:R-:W3:Y:S01]  /*0080*/  LDC R16, c[0x0][0x388] ;  /* 0x0000e200ff107b82 */ /* 0x000ee20000000800 */
[----:B------:R-:W4:Y:S01]  /*0090*/  LDCU UR4, c[0x0][0x2f8] ;  /* 0x00005f00ff0477ac */ /* 0x000f220008000800 */
[----:B------:R-:W5:Y:S06]  /*00a0*/  LDCU.64 UR6, c[0x4][0x8] ;  /* 0x01000100ff0677ac */ /* 0x000f6c0008000a00 */
[----:B------:R-:W3:Y:S01]  /*00b0*/  LDC R17, c[0x0][0x360] ;  /* 0x0000d800ff117b82 */ /* 0x000ee20000000800 */
[----:B------:R-:W3:Y:S07]  /*00c0*/  LDCU UR38, c[0x0][0x388] ;  /* 0x00007100ff2677ac */ /* 0x000eee0008000800 */
[----:B------:R0:W3:Y:S01]  /*00d0*/  LDC.64 R10, c[0x4][R0] ;  /* 0x01000000000a7b82 */ /* 0x0000e20000000a00 */
[----:B----4-:R-:W-:Y:S01]  /*00e0*/  IADD3 R26, P0, PT, R1, UR4, RZ ;  /* 0x00000004011a7c10 */ /* 0x010fe2000ff1e0ff */
[----:B-1----:R-:W-:Y:S01]  /*00f0*/  IMAD.WIDE.U32 R8, R18, 0x4, R8 ;  /* 0x0000000412087825 */ /* 0x002fe200078e0008 */
[----:B------:R1:W-:Y:S01]  /*0100*/  STL [R1+0x8], R18 ;  /* 0x0000081201007387 */ /* 0x0003e20000100800 */
[----:B-----5:R-:W-:-:S02]  /*0110*/  MOV R5, UR7 ;  /* 0x0000000700057c02 */ /* 0x020fc40008000f00 */
[----:B--2---:R-:W-:Y:S01]  /*0120*/  IMAD.X R2, RZ, RZ, UR5, P0 ;  /* 0x00000005ff027e24 */ /* 0x004fe200080e06ff */
[----:B0-----:R1:W-:Y:S01]  /*0130*/  STG.E desc[UR36][R8.64], RZ ;  /* 0x000000ff08007986 */ /* 0x0013e2000c101924 */
[----:B------:R-:W-:Y:S01]  /*0140*/  IMAD.U32 R4, RZ, RZ, UR6 ;  /* 0x00000006ff047e24 */ /* 0x000fe2000f8e00ff */
[----:B------:R-:W-:Y:S01]  /*0150*/  MOV R6, R26 ;  /* 0x0000001a00067202 */ /* 0x000fe20000000f00 */
[----:B------:R-:W-:Y:S01]  /*0160*/  IMAD.MOV.U32 R7, RZ, RZ, R2 ;  /* 0x000000ffff077224 */ /* 0x000fe200078e0002 */
[----:B---3--:R1:W-:Y:S06]  /*0170*/  STL.64 [R1], R16 ;  /* 0x0000001001007387 */ /* 0x0083ec0000100a00 */
[----:B------:R-:W-:-:S07]  /*0180*/  LEPC R20, `(.L_x_1) ;  /* 0x000000001014794e */ /* 0x000fce0000000000 */
[----:B-1----:R-:W-:Y:S05]  /*0190*/  CALL.ABS.NOINC R10 ;  /* 0x000000000a007343 */ /* 0x002fea0003c00000 */
.L_x_1:
[----:B------:R-:W0:Y:S02]  /*01a0*/  LDCU UR4, c[0x0][0x388] ;  /* 0x00007100ff0477ac */ /* 0x000e240008000800 */
[----:B0-----:R-:W-:-:S09]  /*01b0*/  UISETP.GE.AND UP0, UPT, UR4, 0x1, UPT ;  /* 0x000000010400788c */ /* 0x001fd2000bf06270 */
[----:B------:R-:W-:Y:S05]  /*01c0*/  BRA.U !UP0, `(.L_x_2) ;  /* 0x0000002108787547 */ /* 0x000fea000b800000 */
[----:B------:R-:W-:Y:S01]  /*01d0*/  UISETP.GE.U32.AND UP0, UPT, UR4, 0x10, UPT ;  /* 0x000000100400788c */ /* 0x000fe2000bf06070 */
[----:B------:R-:W-:Y:S02]  /*01e0*/  HFMA2 R23, -RZ, RZ, 0, 0 ;  /* 0x00000000ff177431 */ /* 0x000fe400000001ff */
[----:B------:R-:W-:-:S06]  /*01f0*/  IMAD.MOV.U32 R41, RZ, RZ, RZ ;  /* 0x000000ffff297224 */ /* 0x000fcc00078e00ff */
[----:B------:R-:W-:Y:S05]  /*0200*/  BRA.U !UP0, `(.L_x_3) ;  /* 0x0000001108c47547 */ /* 0x000fea000b800000 */
[----:B------:R-:W0:Y:S01]  /*0210*/  LDC.64 R46, c[0x0][0x380] ;  /* 0x0000e000ff2e7b82 */ /* 0x000e220000000a00 */
[----:B------:R-:W-:Y:S01]  /*0220*/  ULOP3.LUT UR4, UR4, 0x7ffffff0, URZ, 0xc0, !UPT ;  /* 0x7ffffff004047892 */ /* 0x000fe2000f8ec0ff */
[----:B------:R-:W-:Y:S01]  /*0230*/  BSSY.RECONVERGENT B6, `(.L_x_3) ;  /* 0x000012e000067945 */ /* 0x000fe20003800200 */
[----:B------:R-:W-:Y:S01]  /*0240*/  IMAD.IADD R37, R18, 0x1, R17 ;  /* 0x0000000112257824 */ /* 0x000fe200078e0211 */
[C---:B------:R-:W-:Y:S01]  /*0250*/  LEA R31, R17.reuse, R18, 0x2 ;  /* 0x00000012111f7211 */ /* 0x040fe200078e10ff */
[----:B------:R-:W-:Y:S01]  /*0260*/  UIADD3 UR4, UPT, UPT, -UR4, URZ, URZ ;  /* 0x000000ff04047290 */ /* 0x000fe2000fffe1ff */
[C-C-:B------:R-:W-:Y:S01]  /*0270*/  IMAD R35, R17.reuse, 0x2, R18.reuse ;  /* 0x0000000211237824 */ /* 0x140fe200078e0212 */
[----:B------:R-:W-:Y:S01]  /*0280*/  MOV R23, RZ ;  /* 0x000000ff00177202 */ /* 0x000fe20000000f00 */
[C-C-:B------:R-:W-:Y:S02]  /*0290*/  IMAD R33, R17.reuse, 0x3, R18.reuse ;  /* 0x0000000311217824 */ /* 0x140fe400078e0212 */
[----:B------:R-:W-:-:S02]  /*02a0*/  IMAD R29, R17, 0x5, R18 ;  /* 0x00000005111d7824 */ /* 0x000fc400078e0212 */
[C-C-:B------:R-:W-:Y:S02]  /*02b0*/  IMAD R27, R17.reuse, 0x6, R18.reuse ;  /* 0x00000006111b7824 */ /* 0x140fe400078e0212 */
[C-C-:B------:R-:W-:Y:S02]  /*02c0*/  IMAD R44, R17.reuse, 0x7, R18.reuse ;  /* 0x00000007112c7824 */ /* 0x140fe400078e0212 */
[C-C-:B------:R-:W-:Y:S02]  /*02d0*/  IMAD R42, R17.reuse, 0x8, R18.reuse ;  /* 0x00000008112a7824 */ /* 0x140fe400078e0212 */
[C-C-:B------:R-:W-:Y:S02]  /*02e0*/  IMAD R40, R17.reuse, 0x9, R18.reuse ;  /* 0x0000000911287824 */ /* 0x140fe400078e0212 */
[C-C-:B------:R-:W-:Y:S02]  /*02f0*/  IMAD R28, R17.reuse, 0xa, R18.reuse ;  /* 0x0000000a111c7824 */ /* 0x140fe400078e0212 */
[----:B------:R-:W-:-:S02]  /*0300*/  IMAD R30, R17, 0xb, R18 ;  /* 0x0000000b111e7824 */ /* 0x000fc400078e0212 */
[C-C-:B------:R-:W-:Y:S02]  /*0310*/  IMAD R32, R17.reuse, 0xc, R18.reuse ;  /* 0x0000000c11207824 */ /* 0x140fe400078e0212 */
[C-C-:B------:R-:W-:Y:S02]  /*0320*/  IMAD R34, R17.reuse, 0xd, R18.reuse ;  /* 0x0000000d11227824 */ /* 0x140fe400078e0212 */
[C-C-:B------:R-:W-:Y:S02]  /*0330*/  IMAD R36, R17.reuse, 0xe, R18.reuse ;  /* 0x0000000e11247824 */ /* 0x140fe400078e0212 */
[----:B------:R-:W-:Y:S02]  /*0340*/  IMAD R38, R17, 0xf, R18 ;  /* 0x0000000f11267824 */ /* 0x000fe400078e0212 */
[----:B0-----:R-:W-:-:S04]  /*0350*/  IMAD.WIDE.U32 R46, R18, 0x4, R46 ;  /* 0x00000004122e7825 */ /* 0x001fc800078e002e */
[----:B------:R-:W-:Y:S02]  /*0360*/  IMAD.MOV.U32 R19, RZ, RZ, R18 ;  /* 0x000000ffff137224 */ /* 0x000fe400078e0012 */
[----:B------:R-:W-:-:S07]  /*0370*/  IMAD.U32 R39, RZ, RZ, UR4 ;  /* 0x00000004ff277e24 */ /* 0x000fce000f8e00ff */
.L_x_20:
[----:B------:R-:W2:Y:S01]  /*0380*/  LDG.E R50, desc[UR36][R46.64] ;  /* 0x000000242e327981 */ /* 0x000ea2000c1e1900 */
[----:B------:R-:W0:Y:S01]  /*0390*/  LDCU UR4, c[0x0][0x2f8] ;  /* 0x00005f00ff0477ac */ /* 0x000e220008000800 */
[----:B------:R-:W-:Y:S01]  /*03a0*/  MOV R8, 0x20 ;  /* 0x0000002000087802 */ /* 0x000fe20000000f00 */
[----:B------:R-:W-:Y:S01]  /*03b0*/  IMAD.MOV.U32 R6, RZ, RZ, R26 ;  /* 0x000000ffff067224 */ /* 0x000fe200078e001a */
[----:B------:R-:W1:Y:S01]  /*03c0*/  S2R R18, SR_TID.X ;  /* 0x0000000000127919 */ /* 0x000e620000002100 */
[----:B------:R-:W-:Y:S01]  /*03d0*/  ULOP3.LUT UR6, UR38, 0x7ffffff0, URZ, 0xc0, !UPT ;  /* 0x7ffffff026067892 */ /* 0x000fe2000f8ec0ff */
[----:B------:R-:W-:Y:S02]  /*03e0*/  MOV R7, R2 ;  /* 0x0000000200077202 */ /* 0x000fe40000000f00 */
[----:B------:R-:W3:Y:S03]  /*03f0*/  LDC.64 R8, c[0x4][R8] ;  /* 0x0100000008087b82 */ /* 0x000ee60000000a00 */
[----:B------:R-:W-:-:S02]  /*0400*/  IMAD.U32 R41, RZ, RZ, UR6 ;  /* 0x00000006ff297e24 */ /* 0x000fc4000f8e00ff */
[----:B0-----:R-:W-:Y:S01]  /*0410*/  VIADD R22, R26, -UR4 ;  /* 0x800000041a167c36 */ /* 0x001fe20008000000 */
[----:B------:R-:W0:Y:S04]  /*0420*/  LDCU.64 UR4, c[0x4][0x10] ;  /* 0x01000200ff0477ac */ /* 0x000e280008000a00 */
[----:B-1----:R1:W-:Y:S01]  /*0430*/  STL.64 [R22], R18 ;  /* 0x0000001216007387 */ /* 0x0023e20000100a00 */
[----:B0-----:R-:W-:Y:S01]  /*0440*/  MOV R4, UR4 ;  /* 0x0000000400047c02 */ /* 0x001fe20008000f00 */
[----:B------:R-:W-:Y:S02]  /*0450*/  IMAD.U32 R5, RZ, RZ, UR5 ;  /* 0x00000005ff057e24 */ /* 0x000fe4000f8e00ff */
[----:B--23--:R1:W-:Y:S05]  /*0460*/  STL [R22+0x8], R50 ;  /* 0x0000083216007387 */ /* 0x00c3ea0000100800 */
[----:B------:R-:W-:-:S07]  /*0470*/  LEPC R20, `(.L_x_4) ;  /* 0x000000001014794e */ /* 0x000fce0000000000 */
[----:B-1----:R-:W-:Y:S05]  /*0480*/  CALL.ABS.NOINC R8 ;  /* 0x0000000008007343 */ /* 0x002fea0003c00000 */
.L_x_4:
[----:B------:R-:W0:Y:S01]  /*0490*/  LDC.64 R4, c[0x0][0x380] ;  /* 0x0000e000ff047b82 */ /* 0x000e220000000a00 */
[----:B------:R-:W-:Y:S01]  /*04a0*/  IMAD.IADD R25, R17, 0x1, R19 ;  /* 0x0000000111197824 */ /* 0x000fe200078e0213 */
[----:B------:R-:W-:Y:S01]  /*04b0*/  MOV R24, R18 ;  /* 0x0000001200187202 */ /* 0x000fe20000000f00 */
[----:B------:R-:W1:Y:S01]  /*04c0*/  LDCU.64 UR4, c[0x4][0x10] ;  /* 0x01000200ff0477ac */ /* 0x000e620008000a00 */
[----:B0-----:R-:W-:-:S05]  /*04d0*/  IMAD.WIDE.U32 R6, R37, 0x4, R4 ;  /* 0x0000000425067825 */ /* 0x001fca00078e0004 */
[----:B------:R0:W2:Y:S01]  /*04e0*/  LDG.E R3, desc[UR36][R6.64] ;  /* 0x0000002406037981 */ /* 0x0000a2000c1e1900 */
[----:B------:R-:W-:Y:S01]  /*04f0*/  MOV R16, 0x20 ;  /* 0x0000002000107802 */ /* 0x000fe20000000f00 */
[----:B-1----:R-:W-:Y:S02]  /*0500*/  IMAD.U32 R4, RZ, RZ, UR4 ;  /* 0x00000004ff047e24 */ /* 0x002fe4000f8e00ff */
[----:B------:R1:W-:Y:S01]  /*0510*/  STL.64 [R22], R24 ;  /* 0x0000001816007387 */ /* 0x0003e20000100a00 */
[----:B------:R1:W3:Y:S01]  /*0520*/  LDC.64 R8, c[0x4][R16] ;  /* 0x0100000010087b82 */ /* 0x0002e20000000a00 */
[----:B------:R-:W-:Y:S01]  /*0530*/  IMAD.U32 R5, RZ, RZ, UR5 ;  /* 0x00000005ff057e24 */ /* 0x000fe2000f8e00ff */
[----:B0-----:R-:W-:Y:S01]  /*0540*/  MOV R6, R26 ;  /* 0x0000001a00067202 */ /* 0x001fe20000000f00 */
[----:B------:R-:W-:Y:S01]  /*0550*/  IMAD.MOV.U32 R7, RZ, RZ, R2 ;  /* 0x000000ffff077224 */ /* 0x000fe200078e0002 */
[----:B--2---:R1:W-:Y:S01]  /*0560*/  STL [R22+0x8], R3 ;  /* 0x0000080316007387 */ /* 0x0043e20000100800 */
[----:B---3--:R-:W-:-:S07]  /*0570*/  IADD3 R50, PT, PT, R3, R50, R23 ;  /* 0x0000003203327210 */ /* 0x008fce0007ffe017 */
[----:B------:R-:W-:-:S07]  /*0580*/  LEPC R20, `(.L_x_5) ;  /* 0x000000001014794e */ /* 0x000fce0000000000 */
[----:B-1----:R-:W-:Y:S05]  /*0590*/  CALL.ABS.NOINC R8 ;  /* 0x0000000008007343 */ /* 0x002fea0003c00000 */
.L_x_5:
[----:B------:R-:W0:Y:S01]  /*05a0*/  LDC.64 R4, c[0x0][0x380] ;  /* 0x0000e000ff047b82 */ /* 0x000e220000000a00 */
[----:B------:R-:W-:Y:S01]  /*05b0*/  IMAD.IADD R25, R25, 0x1, R17 ;  /* 0x0000000119197824 */ /* 0x000fe200078e0211 */
[----:B------:R-:W-:Y:S01]  /*05c0*/  MOV R24, R18 ;  /* 0x0000001200187202 */ /* 0x000fe20000000f00 */
[----:B------:R-:W1:Y:S01]  /*05d0*/  LDCU.64 UR4, c[0x4][0x10] ;  /* 0x01000200ff0477ac */ /* 0x000e620008000a00 */
[----:B0-----:R-:W-:-:S05]  /*05e0*/  IMAD.WIDE.U32 R10, R35, 0x4, R4 ;  /* 0x00000004230a7825 */ /* 0x001fca00078e0004 */
[----:B------:R-:W2:Y:S01]  /*05f0*/  LDG.E R23, desc[UR36][R10.64] ;  /* 0x000000240a177981 */ /* 0x000ea2000c1e1900 */
[----:B------:R0:W3:Y:S01]  /*0600*/  LDC.64 R8, c[0x4][R16] ;  /* 0x0100000010087b82 */ /* 0x0000e20000000a00 */
[----:B-1----:R-:W-:Y:S01]  /*0610*/  IMAD.U32 R4, RZ, RZ, UR4 ;  /* 0x00000004ff047e24 */ /* 0x002fe2000f8e00ff */
[----:B------:R-:W-:Y:S01]  /*0620*/  MOV R6, R26 ;  /* 0x0000001a00067202 */ /* 0x000fe20000000f00 */
[----:B------:R0:W-:Y:S01]  /*0630*/  STL.64 [R22], R24 ;  /* 0x0000001816007387 */ /* 0x0001e20000100a00 */
[----:B------:R-:W-:Y:S02]  /*0640*/  IMAD.U32 R5, RZ, RZ, UR5 ;  /* 0x00000005ff057e24 */ /* 0x000fe4000f8e00ff */
[----:B------:R-:W-:Y:S01]  /*0650*/  IMAD.MOV.U32 R7, RZ, RZ, R2 ;  /* 0x000000ffff077224 */ /* 0x000fe200078e0002 */
[----:B--23--:R0:W-:Y:S06]  /*0660*/  STL [R22+0x8], R23 ;  /* 0x0000081716007387 */ /* 0x00c1ec0000100800 */
[----:B------:R-:W-:-:S07]  /*0670*/  LEPC R20, `(.L_x_6) ;  /* 0x000000001014794e */ /* 0x000fce0000000000 */
[----:B0-----:R-:W-:Y:S05]  /*0680*/  CALL.ABS.NOINC R8 ;  /* 0x0000000008007343 */ /* 0x001fea0003c00000 */
.L_x_6:
[----:B------:R-:W0:Y:S01]  /*0690*/  LDC.64 R4, c[0x0][0x380] ;  /* 0x0000e000ff047b82 */ /* 0x000e220000000a00 */
[----:B------:R-:W-:Y:S01]  /*06a0*/  IMAD.IADD R48, R17, 0x1, R19 ;  /* 0x0000000111307824 */ /* 0x000fe200078e0213 */
[----:B------:R-:W1:Y:S01]  /*06b0*/  LDCU.64 UR4, c[0x4][0x10] ;  /* 0x01000200ff0477ac */ /* 0x000e620008000a00 */
[----:B0-----:R-:W-:-:S05]  /*06c0*/  IMAD.WIDE.U32 R6, R33, 0x4, R4 ;  /* 0x0000000421067825 */ /* 0x001fca00078e0004 */
[----:B------:R0:W2:Y:S01]  /*06d0*/  LDG.E R3, desc[UR36][R6.64] ;  /* 0x0000002406037981 */ /* 0x0000a2000c1e1900 */
[----:B------:R-:W-:Y:S01]  /*06e0*/  IADD3 R0, PT, PT, R48, R17, RZ ;  /* 0x0000001130007210 */ /* 0x000fe20007ffe0ff */
[----:B------:R-:W-:Y:S01]  /*06f0*/  IMAD.MOV.U32 R24, RZ, RZ, R18 ;  /* 0x000000ffff187224 */ /* 0x000fe200078e0012 */
[----:B------:R3:W4:Y:S01]  /*0700*/  LDC.64 R8, c[0x4][R16] ;  /* 0x0100000010087b82 */ /* 0x0007220000000a00 */
[----:B-1----:R-:W-:Y:S01]  /*0710*/  MOV R4, UR4 ;  /* 0x0000000400047c02 */ /* 0x002fe20008000f00 */
[----:B------:R-:W-:Y:S02]  /*0720*/  IMAD.U32 R5, RZ, RZ, UR5 ;  /* 0x00000005ff057e24 */ /* 0x000fe4000f8e00ff */
[----:B------:R-:W-:Y:S01]  /*0730*/  IMAD.IADD R25, R0, 0x1, R17 ;  /* 0x0000000100197824 */ /* 0x000fe200078e0211 */
[----:B0-----:R-:W-:Y:S01]  /*0740*/  MOV R6, R26 ;  /* 0x0000001a00067202 */ /* 0x001fe20000000f00 */
[----:B------:R-:W-:-:S03]  /*0750*/  IMAD.MOV.U32 R7, RZ, RZ, R2 ;  /* 0x000000ffff077224 */ /* 0x000fc600078e0002 */
[----:B------:R3:W-:Y:S04]  /*0760*/  STL.64 [R22], R24 ;  /* 0x0000001816007387 */ /* 0x0007e80000100a00 */
[----:B--2---:R3:W-:Y:S01]  /*0770*/  STL [R22+0x8], R3 ;  /* 0x0000080316007387 */ /* 0x0047e20000100800 */
[----:B----4-:R-:W-:-:S07]  /*0780*/  IADD3 R50, PT, PT, R3, R23, R50 ;  /* 0x0000001703327210 */ /* 0x010fce0007ffe032 */
[----:B------:R-:W-:-:S07]  /*0790*/  LEPC R20, `(.L_x_7) ;  /* 0x000000001014794e */ /* 0x000fce0000000000 */
[----:B---3--:R-:W-:Y:S05]  /*07a0*/  CALL.ABS.NOINC R8 ;  /* 0x0000000008007343 */ /* 0x008fea0003c00000 */
.L_x_7:
[----:B------:R-:W0:Y:S01]  /*07b0*/  LDC.64 R4, c[0x0][0x380] ;  /* 0x0000e000ff047b82 */ /* 0x000e220000000a00 */
[----:B------:R-:W-:Y:S01]  /*07c0*/  IADD3 R25, PT, PT, R25, R17, RZ ;  /* 0x0000001119197210 */ /* 0x000fe20007ffe0ff */
[----:B------:R-:W-:Y:S01]  /*07d0*/  IMAD.MOV.U32 R24, RZ, RZ, R18 ;  /* 0x000000ffff187224 */ /* 0x000fe200078e0012 */
[----:B------:R-:W1:Y:S01]  /*07e0*/  LDCU.64 UR4, c[0x4][0x10] ;  /* 0x01000200ff0477ac */ /* 0x000e620008000a00 */
[----:B0-----:R-:W-:-:S05]  /*07f0*/  IMAD.WIDE.U32 R10, R31, 0x4, R4 ;  /* 0x000000041f0a7825 */ /* 0x001fca00078e0004 */
[----:B------:R-:W2:Y:S01]  /*0800*/  LDG.E R23, desc[UR36][R10.64] ;  /* 0x000000240a177981 */ /* 0x000ea2000c1e1900 */
[----:B------:R0:W3:Y:S01]  /*0810*/  LDC.64 R8, c[0x4][R16] ;  /* 0x0100000010087b82 */ /* 0x0000e20000000a00 */
[----:B-1----:R-:W-:Y:S01]  /*0820*/  MOV R4, UR4 ;  /* 0x0000000400047c02 */ /* 0x002fe20008000f00 */
[----:B------:R-:W-:Y:S01]  /*0830*/  IMAD.U32 R5, RZ, RZ, UR5 ;  /* 0x00000005ff057e24 */ /* 0x000fe2000f8e00ff */
[----:B------:R0:W-:Y:S01]  /*0840*/  STL.64 [R22], R24 ;  /* 0x0000001816007387 */ /* 0x0001e20000100a00 */
[----:B------:R-:W-:Y:S01]  /*0850*/  MOV R6, R26 ;  /* 0x0000001a00067202 */ /* 0x000fe20000000f00 */
[----:B------:R-:W-:Y:S02]  /*0860*/  IMAD.MOV.U32 R7, RZ, RZ, R2 ;  /* 0x000000ffff077224 */ /* 0x000fe400078e0002 */
[----:B--23--:R0:W-:Y:S05]  /*0870*/  STL [R22+0x8], R23 ;  /* 0x0000081716007387 */ /* 0x00c1ea0000100800 */
[----:B------:R-:W-:-:S07]  /*0880*/  LEPC R20, `(.L_x_8) ;  /* 0x000000001014794e */ /* 0x000fce0000000000 */
[----:B0-----:R-:W-:Y:S05]  /*0890*/  CALL.ABS.NOINC R8 ;  /* 0x0000000008007343 */ /* 0x001fea0003c00000 */
.L_x_8:
[----:B------:R-:W0:Y:S01]  /*08a0*/  LDC.64 R4, c[0x0][0x380] ;  /* 0x0000e000ff047b82 */ /* 0x000e220000000a00 */
[----:B------:R-:W-:Y:S01]  /*08b0*/  IADD3 R0, PT, PT, R48, R17, RZ ;  /* 0x0000001130007210 */ /* 0x000fe20007ffe0ff */
[----:B------:R-:W1:Y:S01]  /*08c0*/  LDCU.64 UR4, c[0x4][0x10] ;  /* 0x01000200ff0477ac */ /* 0x000e620008000a00 */
[----:B0-----:R-:W-:-:S05]  /*08d0*/  IMAD.WIDE.U32 R4, R29, 0x4, R4 ;  /* 0x000000041d047825 */ /* 0x001fca00078e0004 */
[----:B------:R1:W2:Y:S01]  /*08e0*/  LDG.E R3, desc[UR36][R4.64] ;  /* 0x0000002404037981 */ /* 0x0002a2000c1e1900 */
[----:B------:R-:W-:Y:S01]  /*08f0*/  IMAD.IADD R0, R0, 0x1, R17 ;  /* 0x0000000100007824 */ /* 0x000fe200078e0211 */
[----:B------:R-:W-:Y:S01]  /*0900*/  MOV R24, R18 ;  /* 0x0000001200187202 */ /* 0x000fe20000000f00 */
[----:B------:R0:W3:Y:S01]  /*0910*/  LDC.64 R8, c[0x4][R16] ;  /* 0x0100000010087b82 */ /* 0x0000e20000000a00 */
[----:B------:R-:W-:Y:S01]  /*0920*/  IMAD.MOV.U32 R6, RZ, RZ, R26 ;  /* 0x000000ffff067224 */ /* 0x000fe200078e001a */
[----:B------:R-:W-:Y:S02]  /*0930*/  MOV R7, R2 ;  /* 0x0000000200077202 */ /* 0x000fe40000000f00 */
[----:B------:R-:W-:Y:S01]  /*0940*/  IADD3 R0, PT, PT, R0, R17, RZ ;  /* 0x0000001100007210 */ /* 0x000fe20007ffe0ff */
[----:B-1----:R-:W-:Y:S01]  /*0950*/  IMAD.U32 R4, RZ, RZ, UR4 ;  /* 0x00000004ff047e24 */ /* 0x002fe2000f8e00ff */
[----:B------:R-:W-:-:S03]  /*0960*/  MOV R5, UR5 ;  /* 0x0000000500057c02 */ /* 0x000fc60008000f00 */
[----:B------:R-:W-:-:S05]  /*0970*/  IMAD.IADD R25, R0, 0x1, R17 ;  /* 0x0000000100197824 */ /* 0x000fca00078e0211 */
[----:B------:R0:W-:Y:S04]  /*0980*/  STL.64 [R22], R24 ;  /* 0x0000001816007387 */ /* 0x0001e80000100a00 */
[----:B--2---:R0:W-:Y:S01]  /*0990*/  STL [R22+0x8], R3 ;  /* 0x0000080316007387 */ /* 0x0041e20000100800 */
[----:B---3--:R-:W-:-:S07]  /*09a0*/  IADD3 R50, PT, PT, R3, R23, R50 ;  /* 0x0000001703327210 */ /* 0x008fce0007ffe032 */
[----:B------:R-:W-:-:S07]  /*09b0*/  LEPC R20, `(.L_x_9) ;  /* 0x000000001014794e */ /* 0x000fce0000000000 */
[----:B0-----:R-:W-:Y:S05]  /*09c0*/  CALL.ABS.NOINC R8 ;  /* 0x0000000008007343 */ /* 0x001fea0003c00000 */
.L_x_9:
        /* <DEDUP_REMOVED lines=8> */
[----:B------:R-:W-:Y:S01]  /*0a50*/  MOV R5, UR5 ;  /* 0x0000000500057c02 */ /* 0x000fe20008000f00 */
[----:B------:R0:W-:Y:S01]  /*0a60*/  STL.64 [R22], R24 ;  /* 0x0000001816007387 */ /* 0x0001e20000100a00 */
[----:B------:R-:W-:Y:S01]  /*0a70*/  IMAD.MOV.U32 R6, RZ, RZ, R26 ;  /* 0x000000ffff067224 */ /* 0x000fe200078e001a */
[----:B------:R-:W-:Y:S02]  /*0a80*/  MOV R7, R2 ;  /* 0x0000000200077202 */ /* 0x000fe40000000f00 */
[----:B--23--:R0:W-:Y:S05]  /*0a90*/  STL [R22+0x8], R23 ;  /* 0x0000081716007387 */ /* 0x00c1ea0000100800 */
[----:B------:R-:W-:-:S07]  /*0aa0*/  LEPC R20, `(.L_x_10) ;  /* 0x000000001014794e */ /* 0x000fce0000000000 */
[----:B0-----:R-:W-:Y:S05]  /*0ab0*/  CALL.ABS.NOINC R8 ;  /* 0x0000000008007343 */ /* 0x001fea0003c00000 */
.L_x_10:
[----:B------:R-:W0:Y:S01]  /*0ac0*/  LDC.64 R4, c[0x0][0x380] ;  /* 0x0000e000ff047b82 */ /* 0x000e220000000a00 */
[----:B------:R-:W-:Y:S01]  /*0ad0*/  IMAD.IADD R48, R48, 0x1, R17 ;  /* 0x0000000130307824 */ /* 0x000fe200078e0211 */
[----:B------:R-:W-:Y:S01]  /*0ae0*/  MOV R24, R18 ;  /* 0x0000001200187202 */ /* 0x000fe20000000f00 */
[----:B------:R-:W1:Y:S01]  /*0af0*/  LDCU.64 UR4, c[0x4][0x10] ;  /* 0x01000200ff0477ac */ /* 0x000e620008000a00 */
[----:B0-----:R-:W-:-:S05]  /*0b00*/  IMAD.WIDE.U32 R4, R44, 0x4, R4 ;  /* 0x000000042c047825 */ /* 0x001fca00078e0004 */
[----:B------:R1:W2:Y:S01]  /*0b10*/  LDG.E R3, desc[UR36][R4.64] ;  /* 0x0000002404037981 */ /* 0x0002a2000c1e1900 */
[----:B------:R-:W-:Y:S01]  /*0b20*/  IADD3 R48, PT, PT, R48, R17, RZ ;  /* 0x0000001130307210 */ /* 0x000fe20007ffe0ff */
[----:B------:R0:W3:Y:S01]  /*0b30*/  LDC.64 R8, c[0x4][R16] ;  /* 0x0100000010087b82 */ /* 0x0000e20000000a00 */
[----:B------:R-:W-:Y:S01]  /*0b40*/  MOV R6, R26 ;  /* 0x0000001a00067202 */ /* 0x000fe20000000f00 */
[----:B------:R-:W-:Y:S02]  /*0b50*/  IMAD.MOV.U32 R7, RZ, RZ, R2 ;  /* 0x000000ffff077224 */ /* 0x000fe400078e0002 */
[----:B------:R-:W-:Y:S01]  /*0b60*/  IMAD.IADD R48, R48, 0x1, R17 ;  /* 0x0000000130307824 */ /* 0x000fe200078e0211 */
[----:B-1----:R-:W-:Y:S01]  /*0b70*/  MOV R4, UR4 ;  /* 0x0000000400047c02 */ /* 0x002fe20008000f00 */
[----:B------:R-:W-:-:S03]  /*0b80*/  IMAD.U32 R5, RZ, RZ, UR5 ;  /* 0x00000005ff057e24 */ /* 0x000fc6000f8e00ff */
[----:B------:R-:W-:-:S05]  /*0b90*/  IADD3 R48, PT, PT, R48, R17, RZ ;  /* 0x0000001130307210 */ /* 0x000fca0007ffe0ff */
[----:B------:R-:W-:-:S04]  /*0ba0*/  IMAD.IADD R48, R48, 0x1, R17 ;  /* 0x0000000130307824 */ /* 0x000fc800078e0211 */
[----:B------:R-:W-:-:S05]  /*0bb0*/  IMAD.IADD R25, R48, 0x1, R17 ;  /* 0x0000000130197824 */ /* 0x000fca00078e0211 */
[----:B------:R0:W-:Y:S04]  /*0bc0*/  STL.64 [R22], R24 ;  /* 0x0000001816007387 */ /* 0x0001e80000100a00 */
[----:B--2---:R0:W-:Y:S01]  /*0bd0*/  STL [R22+0x8], R3 ;  /* 0x0000080316007387 */ /* 0x0041e20000100800 */
[----:B---3--:R-:W-:-:S07]  /*0be0*/  IADD3 R48, PT, PT, R3, R23, R50 ;  /* 0x0000001703307210 */ /* 0x008fce0007ffe032 */
[----:B------:R-:W-:-:S07]  /*0bf0*/  LEPC R20, `(.L_x_11) ;  /* 0x000000001014794e */ /* 0x000fce0000000000 */
[----:B0-----:R-:W-:Y:S05]  /*0c00*/  CALL.ABS.NOINC R8 ;  /* 0x0000000008007343 */ /* 0x001fea0003c00000 */
.L_x_11:
        /* <DEDUP_REMOVED lines=15> */
.L_x_12:
[----:B------:R-:W0:Y:S01]  /*0d00*/  LDC.64 R4, c[0x0][0x380] ;  /* 0x0000e000ff047b82 */ /* 0x000e220000000a00 */
[----:B------:R-:W-:Y:S01]  /*0d10*/  IADD3 R25, PT, PT, R25, R17, RZ ;  /* 0x0000001119197210 */ /* 0x000fe20007ffe0ff */
[----:B------:R-:W-:Y:S01]  /*0d20*/  IMAD.MOV.U32 R24, RZ, RZ, R18 ;  /* 0x000000ffff187224 */ /* 0x000fe200078e0012 */
[----:B------:R-:W1:Y:S01]  /*0d30*/  LDCU.64 UR4, c[0x4][0x10] ;  /* 0x01000200ff0477ac */ /* 0x000e620008000a00 */
[----:B0-----:R-:W-:-:S06]  /*0d40*/  IMAD.WIDE.U32 R10, R40, 0x4, R4 ;  /* 0x00000004280a7825 */ /* 0x001fcc00078e0004 */
[----:B------:R-:W2:Y:S01]  /*0d50*/  LDG.E R11, desc[UR36][R10.64] ;  /* 0x000000240a0b7981 */ /* 0x000ea2000c1e1900 */
[----:B------:R0:W3:Y:S01]  /*0d60*/  LDC.64 R8, c[0x4][R16] ;  /* 0x0100000010087b82 */ /* 0x0000e20000000a00 */
[----:B-1----:R-:W-:Y:S01]  /*0d70*/  MOV R4, UR4 ;  /* 0x0000000400047c02 */ /* 0x002fe20008000f00 */
[----:B------:R-:W-:Y:S01]  /*0d80*/  IMAD.U32 R5, RZ, RZ, UR5 ;  /* 0x00000005ff057e24 */ /* 0x000fe2000f8e00ff */
[----:B------:R0:W-:Y:S01]  /*0d90*/  STL.64 [R22], R24 ;  /* 0x0000001816007387 */ /* 0x0001e20000100a00 */
[----:B------:R-:W-:Y:S01]  /*0da0*/  MOV R6, R26 ;  /* 0x0000001a00067202 */ /* 0x000fe20000000f00 */
[----:B------:R-:W-:Y:S02]  /*0db0*/  IMAD.MOV.U32 R7, RZ, RZ, R2 ;  /* 0x000000ffff077224 */ /* 0x000fe400078e0002 */
[----:B--2---:R0:W-:Y:S01]  /*0dc0*/  STL [R22+0x8], R11 ;  /* 0x0000080b16007387 */ /* 0x0041e20000100800 */
[----:B---3--:R-:W-:-:S07]  /*0dd0*/  IADD3 R48, PT, PT, R11, R23, R48 ;  /* 0x000000170b307210 */ /* 0x008fce0007ffe030 */
[----:B------:R-:W-:-:S07]  /*0de0*/  LEPC R20, `(.L_x_13) ;  /* 0x000000001014794e */ /* 0x000fce0000000000 */
[----:B0-----:R-:W-:Y:S05]  /*0df0*/  CALL.ABS.NOINC R8 ;  /* 0x0000000008007343 */ /* 0x001fea0003c00000 */
.L_x_13:
        /* <DEDUP_REMOVED lines=15> */
.L_x_14:
        /* <DEDUP_REMOVED lines=16> */
.L_x_15:
        /* <DEDUP_REMOVED lines=15> */
.L_x_16:
        /* <DEDUP_REMOVED lines=16> */
.L_x_17:
        /* <DEDUP_REMOVED lines=15> */
.L_x_18:
        /* <DEDUP_REMOVED lines=16> */
.L_x_19:
[----:B------:R-:W-:Y:S01]  /*13d0*/  IADD3 R39, PT, PT, R39, 0x10, RZ ;  /* 0x0000001027277810 */ /* 0x000fe20007ffe0ff */
[C---:B------:R-:W-:Y:S01]  /*13e0*/  IMAD R37, R17.reuse, 0x10, R37 ;  /* 0x0000001011257824 */ /* 0x040fe200078e0225 */
[C---:B------:R-:W-:Y:S01]  /*13f0*/  LEA R35, R17.reuse, R35, 0x4 ;  /* 0x0000002311237211 */ /* 0x040fe200078e20ff */
[----:B------:R-:W-:Y:S01]  /*1400*/  IMAD R33, R17, 0x10, R33 ;  /* 0x0000001011217824 */ /* 0x000fe200078e0221 */
[----:B------:R-:W-:Y:S01]  /*1410*/  ISETP.NE.AND P0, PT, R39, RZ, PT ;  /* 0x000000ff2700720c */ /* 0x000fe20003f05270 */
[C---:B------:R-:W-:Y:S01]  /*1420*/  IMAD R29, R17.reuse, 0x10, R29 ;  /* 0x00000010111d7824 */ /* 0x040fe200078e021d */
[C---:B------:R-:W-:Y:S01]  /*1430*/  LEA R31, R17.reuse, R31, 0x4 ;  /* 0x0000001f111f7211 */ /* 0x040fe200078e20ff */
        /* <DEDUP_REMOVED lines=10> */
[C---:B------:R-:W-:Y:S01]  /*14e0*/  IMAD.WIDE.U32 R46, R17.reuse, 0x40, R46 ;  /* 0x00000040112e7825 */ /* 0x040fe200078e002e */
[----:B------:R-:W-:Y:S01]  /*14f0*/  LEA R19, R17, R19, 0x4 ;  /* 0x0000001311137211 */ /* 0x000fe200078e20ff */
[----:B------:R-:W-:Y:S06]  /*1500*/  @P0 BRA `(.L_x_20) ;  /* 0xffffffec009c0947 */ /* 0x000fec000383ffff */
[----:B------:R-:W-:Y:S05]  /*1510*/  BSYNC.RECONVERGENT B6 ;  /* 0x0000000000067941 */ /* 0x000fea0003800200 */
.L_x_3:
[----:B------:R-:W0:Y:S01]  /*1520*/  LDC R22, c[0x0][0x388] ;  /* 0x0000e200ff167b82 */ /* 0x000e220000000800 */
[----:B------:R-:W-:Y:S01]  /*1530*/  BSSY.RECONVERGENT B6, `(.L_x_2) ;  /* 0x00000e7000067945 */ /* 0x000fe20003800200 */
[----:B0-----:R-:W-:-:S13]  /*1540*/  LOP3.LUT P0, R0, R22, 0xf, RZ, 0xc0, !PT ;  /* 0x0000000f16007812 */ /* 0x001fda000780c0ff */
[----:B------:R-:W-:Y:S05]  /*1550*/  @!P0 BRA `(.L_x_21) ;  /* 0x0000000c00908947 */ /* 0x000fea0003800000 */
[----:B------:R-:W0:Y:S01]  /*1560*/  S2R R40, SR_TID.X ;  /* 0x0000000000287919 */ /* 0x000e220000002100 */
[----:B------:R-:W-:Y:S02]  /*1570*/  ISETP.GE.U32.AND P0, PT, R0, 0x8, PT ;  /* 0x000000080000780c */ /* 0x000fe40003f06070 */
[----:B------:R-:W-:-:S11]  /*1580*/  LOP3.LUT R22, R22, 0x7, RZ, 0xc0, !PT ;  /* 0x0000000716167812 */ /* 0x000fd600078ec0ff */
[----:B------:R-:W-:Y:S05]  /*1590*/  @!P0 BRA `(.L_x_22) ;  /* 0x0000000400fc8947 */ /* 0x000fea0003800000 */
[----:B------:R-:W1:Y:S01]  /*15a0*/  LDC.64 R8, c[0x0][0x380] ;  /* 0x0000e000ff087b82 */ /* 0x000e620000000a00 */
[--C-:B0-----:R-:W-:Y:S01]  /*15b0*/  IMAD R19, R41, R17, R40.reuse ;  /* 0x0000001129137224 */ /* 0x101fe200078e0228 */
[----:B------:R-:W-:Y:S01]  /*15c0*/  MOV R16, 0x20 ;  /* 0x0000002000107802 */ /* 0x000fe20000000f00 */
[----:B------:R-:W-:Y:S01]  /*15d0*/  IMAD.MOV.U32 R18, RZ, RZ, R40 ;  /* 0x000000ffff127224 */ /* 0x000fe200078e0028 */
[----:B------:R-:W0:Y:S01]  /*15e0*/  LDCU.64 UR4, c[0x4][0x10] ;  /* 0x01000200ff0477ac */ /* 0x000e220008000a00 */
[----:B-1----:R-:W-:-:S06]  /*15f0*/  IMAD.WIDE.U32 R8, R19, 0x4, R8 ;  /* 0x0000000413087825 */ /* 0x002fcc00078e0008 */
[----:B------:R-:W2:Y:S01]  /*1600*/  LDG.E R8, desc[UR36][R8.64] ;  /* 0x0000002408087981 */ /* 0x000ea2000c1e1900 */
[----:B------:R1:W3:Y:S01]  /*1610*/  LDC.64 R10, c[0x4][R16] ;  /* 0x01000000100a7b82 */ /* 0x0002e20000000a00 */
[----:B0-----:R-:W-:Y:S01]  /*1620*/  IMAD.U32 R4, RZ, RZ, UR4 ;  /* 0x00000004ff047e24 */ /* 0x001fe2000f8e00ff */
[----:B------:R-:W-:Y:S01]  /*1630*/  MOV R5, UR5 ;  /* 0x0000000500057c02 */ /* 0x000fe20008000f00 */
[----:B------:R1:W-:Y:S01]  /*1640*/  STL.64 [R1], R18 ;  /* 0x0000001201007387 */ /* 0x0003e20000100a00 */
[----:B------:R-:W-:Y:S01]  /*1650*/  IMAD.MOV.U32 R6, RZ, RZ, R26 ;  /* 0x000000ffff067224 */ /* 0x000fe200078e001a */
[----:B------:R-:W-:Y:S02]  /*1660*/  MOV R7, R2 ;  /* 0x0000000200077202 */ /* 0x000fe40000000f00 */
[----:B--2---:R1:W-:Y:S01]  /*1670*/  STL [R1+0x8], R8 ;  /* 0x0000080801007387 */ /* 0x0043e20000100800 */
[----:B---3--:R-:W-:-:S07]  /*1680*/  IADD3 R23, PT, PT, R23, R8, RZ ;  /* 0x0000000817177210 */ /* 0x008fce0007ffe0ff */
[----:B------:R-:W-:-:S07]  /*1690*/  LEPC R20, `(.L_x_23) ;  /* 0x000000001014794e */ /* 0x000fce0000000000 */
[----:B-1----:R-:W-:Y:S05]  /*16a0*/  CALL.ABS.NOINC R10 ;  /* 0x000000000a007343 */ /* 0x002fea0003c00000 */
.L_x_23:
[----:B------:R-:W0:Y:S01]  /*16b0*/  LDC.64 R8, c[0x0][0x380] ;  /* 0x0000e000ff087b82 */ /* 0x000e220000000a00 */
[----:B------:R-:W-:Y:S01]  /*16c0*/  IMAD.IADD R19, R19, 0x1, R17 ;  /* 0x0000000113137824 */ /* 0x000fe200078e0211 */
[----:B------:R-:W-:Y:S01]  /*16d0*/  MOV R18, R40 ;  /* 0x0000002800127202 */ /* 0x000fe20000000f00 */
[----:B------:R-:W1:Y:S02]  /*16e0*/  LDCU.64 UR4, c[0x4][0x10] ;  /* 0x01000200ff0477ac */ /* 0x000e640008000a00 */
        /* <DEDUP_REMOVED lines=11> */
.L_x_24:
[----:B------:R-:W0:Y:S01]  /*17a0*/  LDC.64 R8, c[0x0][0x380] ;  /* 0x0000e000ff087b82 */ /* 0x000e220000000a00 */
[----:B------:R-:W-:Y:S01]  /*17b0*/  IMAD.IADD R19, R19, 0x1, R17 ;  /* 0x0000000113137824 */ /* 0x000fe200078e0211 */
[----:B------:R-:W-:Y:S01]  /*17c0*/  MOV R18, R40 ;  /* 0x0000002800127202 */ /* 0x000fe20000000f00 */
[----:B------:R-:W1:Y:S02]  /*17d0*/  LDCU.64 UR4, c[0x4][0x10] ;  /* 0x01000200ff0477ac */ /* 0x000e640008000a00 */
[----:B0-----:R-:W-:-:S06]  /*17e0*/  IMAD.WIDE.U32 R8, R19, 0x4, R8 ;  /* 0x0000000413087825 */ /* 0x001fcc00078e0008 */
[----:B------:R-:W2:Y:S01]  /*17f0*/  LDG.E R8, desc[UR36][R8.64] ;  /* 0x0000002408087981 */ /* 0x000ea2000c1e1900 */
[----:B------:R0:W3:Y:S01]  /*1800*/  LDC.64 R10, c[0x4][R16] ;  /* 0x01000000100a7b82 */ /* 0x0000e20000000a00 */
[----:B-1----:R-:W-:Y:S01]  /*1810*/  IMAD.U32 R4, RZ, RZ, UR4 ;  /* 0x00000004ff047e24 */ /* 0x002fe2000f8e00ff */
[----:B------:R-:W-:Y:S01]  /*1820*/  MOV R5, UR5 ;  /* 0x0000000500057c02 */ /* 0x000fe20008000f00 */
[----:B------:R0:W-:Y:S01]  /*1830*/  STL.64 [R1], R18 ;  /* 0x0000001201007387 */ /* 0x0001e20000100a00 */
[----:B------:R-:W-:Y:S01]  /*1840*/  IMAD.MOV.U32 R6, RZ, RZ, R26 ;  /* 0x000000ffff067224 */ /* 0x000fe200078e001a */
[----:B------:R-:W-:Y:S02]  /*1850*/  MOV R7, R2 ;  /* 0x0000000200077202 */ /* 0x000fe40000000f00 */
[----:B--2---:R0:W-:Y:S01]  /*1860*/  STL [R1+0x8], R8 ;  /* 0x0000080801007387 */ /* 0x0041e20000100800 */
[----:B---3--:R-:W-:-:S07]  /*1870*/  IADD3 R23, PT, PT, R8, R24, R23 ;  /* 0x0000001808177210 */ /* 0x008fce0007ffe017 */
[----:B------:R-:W-:-:S07]  /*1880*/  LEPC R20, `(.L_x_25) ;  /* 0x000000001014794e */ /* 0x000fce0000000000 */
[----:B0-----:R-:W-:Y:S05]  /*1890*/  CALL.ABS.NOINC R10 ;  /* 0x000000000a007343 */ /* 0x001fea0003c00000 */
.L_x_25:
        /* <DEDUP_REMOVED lines=15> */
.L_x_26:
        /* <DEDUP_REMOVED lines=16> */
.L_x_27:
        /* <DEDUP_REMOVED lines=15> */
.L_x_28:
        /* <DEDUP_REMOVED lines=16> */
.L_x_29:
        /* <DEDUP_REMOVED lines=10> */
[----:B------:R-:W-:Y:S01]  /*1d20*/  MOV R6, R26 ;  /* 0x0000001a00067202 */ /* 0x000fe20000000f00 */
[----:B------:R-:W-:Y:S02]  /*1d30*/  IMAD.MOV.U32 R7, RZ, RZ, R2 ;  /* 0x000000ffff077224 */ /* 0x000fe400078e0002 */
[----:B--2---:R0:W-:Y:S01]  /*1d40*/  STL [R1+0x8], R8 ;  /* 0x0000080801007387 */ /* 0x0041e20000100800 */
[----:B---3--:R-:W-:-:S07]  /*1d50*/  IMAD.IADD R23, R23, 0x1, R8 ;  /* 0x0000000117177824 */ /* 0x008fce00078e0208 */
[----:B------:R-:W-:-:S07]  /*1d60*/  LEPC R20, `(.L_x_30) ;  /* 0x000000001014794e */ /* 0x000fce0000000000 */
[----:B0-----:R-:W-:Y:S05]  /*1d70*/  CALL.ABS.NOINC R10 ;  /* 0x000000000a007343 */ /* 0x001fea0003c00000 */
.L_x_30:
[----:B------:R-:W-:-:S07]  /*1d80*/  IADD3 R41, PT, PT, R41, 0x8, RZ ;  /* 0x0000000829297810 */ /* 0x000fce0007ffe0ff */
.L_x_22:
[----:B------:R-:W-:-:S13]  /*1d90*/  ISETP.NE.AND P0, PT, R22, RZ, PT ;  /* 0x000000ff1600720c */ /* 0x000fda0003f05270 */
[----:B------:R-:W-:Y:S05]  /*1da0*/  @!P0 BRA `(.L_x_21) ;  /* 0x00000004007c8947 */ /* 0x000fea0003800000 */
[----:B------:R-:W1:Y:S01]  /*1db0*/  LDC R24, c[0x0][0x388] ;  /* 0x0000e200ff187b82 */ /* 0x000e620000000800 */
[----:B------:R-:W-:Y:S02]  /*1dc0*/  ISETP.GE.U32.AND P0, PT, R22, 0x4, PT ;  /* 0x000000041600780c */ /* 0x000fe40003f06070 */
[----:B-1----:R-:W-:-:S11]  /*1dd0*/  LOP3.LUT R24, R24, 0x3, RZ, 0xc0, !PT ;  /* 0x0000000318187812 */ /* 0x002fd600078ec0ff */
        /* <DEDUP_REMOVED lines=18> */
.L_x_32:
        /* <DEDUP_REMOVED lines=15> */
.L_x_33:
        /* <DEDUP_REMOVED lines=16> */
.L_x_34:
        /* <DEDUP_REMOVED lines=16> */
.L_x_35:
[----:B------:R-:W-:-:S07]  /*21f0*/  IADD3 R41, PT, PT, R41, 0x4, RZ ;  /* 0x0000000429297810 */ /* 0x000fce0007ffe0ff */
.L_x_31:
[----:B------:R-:W-:-:S13]  /*2200*/  ISETP.NE.AND P0, PT, R24, RZ, PT ;  /* 0x000000ff1800720c */ /* 0x000fda0003f05270 */
[----:B------:R-:W-:Y:S05]  /*2210*/  @!P0 BRA `(.L_x_21) ;  /* 0x0000000000608947 */ /* 0x000fea0003800000 */
[----:B------:R-:W1:Y:S01]  /*2220*/  LDC.64 R18, c[0x0][0x380] ;  /* 0x0000e000ff127b82 */ /* 0x000e620000000a00 */
[----:B0-----:R-:W-:Y:S02]  /*2230*/  IMAD R41, R17, R41, R40 ;  /* 0x0000002911297224 */ /* 0x001fe400078e0228 */
[----:B------:R-:W-:Y:S02]  /*2240*/  IMAD.MOV R16, RZ, RZ, -R24 ;  /* 0x000000ffff107224 */ /* 0x000fe400078e0a18 */
[----:B-1----:R-:W-:-:S07]  /*2250*/  IMAD.WIDE.U32 R18, R41, 0x4, R18 ;  /* 0x0000000429127825 */ /* 0x002fce00078e0012 */
.L_x_37:
[----:B------:R-:W2:Y:S01]  /*2260*/  LDG.E R0, desc[UR36][R18.64] ;  /* 0x0000002412007981 */ /* 0x000ea2000c1e1900 */
[----:B------:R-:W0:Y:S01]  /*2270*/  LDCU.64 UR4, c[0x4][0x10] ;  /* 0x01000200ff0477ac */ /* 0x000e220008000a00 */
[----:B------:R-:W-:Y:S01]  /*2280*/  IADD3 R16, PT, PT, R16, 0x1, RZ ;  /* 0x0000000110107810 */ /* 0x000fe20007ffe0ff */
[----:B------:R-:W-:Y:S01]  /*2290*/  IMAD.MOV.U32 R7, RZ, RZ, R2 ;  /* 0x000000ffff077224 */ /* 0x000fe200078e0002 */
[----:B------:R1:W-:Y:S01]  /*22a0*/  STL.64 [R1], R40 ;  /* 0x0000002801007387 */ /* 0x0003e20000100a00 */
[----:B------:R-:W-:Y:S02]  /*22b0*/  MOV R3, 0x20 ;  /* 0x0000002000037802 */ /* 0x000fe40000000f00 */
[----:B------:R-:W-:Y:S02]  /*22c0*/  ISETP.NE.AND P0, PT, R16, RZ, PT ;  /* 0x000000ff1000720c */ /* 0x000fe40003f05270 */
[----:B------:R3:W4:Y:S01]  /*22d0*/  LDC.64 R8, c[0x4][R3] ;  /* 0x0100000003087b82 */ /* 0x0007220000000a00 */
[----:B------:R-:W-:-:S02]  /*22e0*/  MOV R6, R26 ;  /* 0x0000001a00067202 */ /* 0x000fc40000000f00 */
[----:B---3--:R-:W-:Y:S01]  /*22f0*/  P2R R3, PR, RZ, 0x1 ;  /* 0x00000001ff037803 */ /* 0x008fe20000000000 */
[----:B0-----:R-:W-:Y:S01]  /*2300*/  IMAD.U32 R4, RZ, RZ, UR4 ;  /* 0x00000004ff047e24 */ /* 0x001fe2000f8e00ff */
[----:B------:R-:W-:Y:S01]  /*2310*/  MOV R5, UR5 ;  /* 0x0000000500057c02 */ /* 0x000fe20008000f00 */
[----:B--2---:R1:W-:Y:S01]  /*2320*/  STL [R1+0x8], R0 ;  /* 0x0000080001007387 */ /* 0x0043e20000100800 */
[----:B----4-:R-:W-:-:S07]  /*2330*/  IMAD.IADD R23, R0, 0x1, R23 ;  /* 0x0000000100177824 */ /* 0x010fce00078e0217 */
[----:B------:R-:W-:-:S07]  /*2340*/  LEPC R20, `(.L_x_36) ;  /* 0x000000001014794e */ /* 0x000fce0000000000 */
[----:B-1----:R-:W-:Y:S05]  /*2350*/  CALL.ABS.NOINC R8 ;  /* 0x0000000008007343 */ /* 0x002fea0003c00000 */
.L_x_36:
[----:B------:R-:W-:Y:S01]  /*2360*/  ISETP.NE.AND P6, PT, R16, RZ, PT ;  /* 0x000000ff1000720c */ /* 0x000fe20003fc5270 */
[C---:B------:R-:W-:Y:S01]  /*2370*/  IMAD.WIDE.U32 R18, R17.reuse, 0x4, R18 ;  /* 0x0000000411127825 */ /* 0x040fe200078e0012 */
[----:B------:R-:W-:-:S11]  /*2380*/  IADD3 R41, PT, PT, R17, R41, RZ ;  /* 0x0000002911297210 */ /* 0x000fd60007ffe0ff */
[----:B------:R-:W-:Y:S05]  /*2390*/  @P6 BRA `(.L_x_37) ;  /* 0xfffffffc00b06947 */ /* 0x000fea000383ffff */
.L_x_21:
[----:B------:R-:W-:Y:S05]  /*23a0*/  BSYNC.RECONVERGENT B6 ;  /* 0x0000000000067941 */ /* 0x000fea0003800200 */
.L_x_2:
[----:B------:R-:W1:Y:S01]  /*23b0*/  S2R R22, SR_TID.X ;  /* 0x0000000000167919 */ /* 0x000e620000002100 */
[----:B------:R-:W1:Y:S01]  /*23c0*/  LDC.64 R8, c[0x0][0x390] ;  /* 0x0000e400ff087b82 */ /* 0x000e620000000a00 */
[----:B------:R-:W-:Y:S01]  /*23d0*/  MOV R0, 0x20 ;  /* 0x0000002000007802 */ /* 0x000fe20000000f00 */
[----:B------:R-:W2:Y:S01]  /*23e0*/  LDCU.64 UR4, c[0x4][0x18] ;  /* 0x01000300ff0477ac */ /* 0x000ea20008000a00 */
[----:B------:R-:W-:Y:S01]  /*23f0*/  IMAD.MOV.U32 R6, RZ, RZ, R26 ;  /* 0x000000ffff067224 */ /* 0x000fe200078e001a */
[----:B------:R-:W-:-:S04]  /*2400*/  MOV R7, R2 ;  /* 0x0000000200077202 */ /* 0x000fc80000000f00 */
[----:B------:R3:W4:Y:S01]  /*2410*/  LDC.64 R10, c[0x4][R0] ;  /* 0x01000000000a7b82 */ /* 0x0007220000000a00 */
[----:B--2---:R-:W-:Y:S01]  /*2420*/  IMAD.U32 R4, RZ, RZ, UR4 ;  /* 0x00000004ff047e24 */ /* 0x004fe2000f8e00ff */
[----:B------:R-:W-:Y:S01]  /*2430*/  MOV R5, UR5 ;  /* 0x0000000500057c02 */ /* 0x000fe20008000f00 */
[----:B-1----:R-:W-:Y:S01]  /*2440*/  IMAD.WIDE.U32 R8, R22, 0x4, R8 ;  /* 0x0000000416087825 */ /* 0x002fe200078e0008 */
[----:B------:R3:W-:Y:S04]  /*2450*/  STL.64 [R1], R22 ;  /* 0x0000001601007387 */ /* 0x0007e80000100a00 */
[----:B------:R3:W-:Y:S02]  /*2460*/  STG.E desc[UR36][R8.64], R23 ;  /* 0x0000001708007986 */ /* 0x0007e4000c101924 */
[----:B------:R-:W-:-:S07]  /*2470*/  LEPC R20, `(.L_x_38) ;  /* 0x000000001014794e */ /* 0x000fce0000000000 */
[----:B0--34-:R-:W-:Y:S05]  /*2480*/  CALL.ABS.NOINC R10 ;  /* 0x000000000a007343 */ /* 0x019fea0003c00000 */
.L_x_38:
[----:B------:R-:W-:Y:S05]  /*2490*/  EXIT ;  /* 0x000000000000794d */ /* 0x000fea0003800000 */
.L_x_39:
        /* <DEDUP_REMOVED lines=14> */
.L_x_49:


//--------------------- .text._Z6rowsumPiiS_      --------------------------
	.section	.text._Z6rowsumPiiS_,"ax",@progbits
	.align	128
        .global         _Z6rowsumPiiS_
        .type           _Z6rowsumPiiS_,@function
        .size           _Z6rowsumPiiS_,(.L_x_50 - _Z6rowsumPiiS_)
        .other          _Z6rowsumPiiS_,@"STO_CUDA_ENTRY STV_DEFAULT"
_Z6rowsumPiiS_:
.text._Z6rowsumPiiS_:
[----:B------:R-:W0:Y:S01]  /*0000*/  LDC R1, c[0x0][0x37c] ;  /* 0x0000df00ff017b82 */ /* 0x000e220000000800 */
[----:B------:R-:W1:Y:S01]  /*0010*/  LDCU UR5, c[0x0][0x388] ;  /* 0x00007100ff0577ac */ /* 0x000e620008000800 */
[----:B------:R-:W2:Y:S01]  /*0020*/  S2R R2, SR_TID.X ;  /* 0x0000000000027919 */ /* 0x000ea20000002100 */
[----:B0-----:R-:W-:Y:S01]  /*0030*/  VIADD R1, R1, 0xfffffff8 ;  /* 0xfffffff801017836 */ /* 0x001fe20000000000 */
[----:B------:R-:W0:Y:S01]  /*0040*/  LDCU UR4, c[0x0][0x2f8] ;  /* 0x00005f00ff0477ac */ /* 0x000e220008000800 */
[----:B------:R-:W-:Y:S01]  /*0050*/  IMAD.MOV.U32 R3, RZ, RZ, RZ ;  /* 0x000000ffff037224 */ /* 0x000fe200078e00ff */
[----:B------:R-:W3:Y:S01]  /*0060*/  LDCU UR6, c[0x0][0x2fc] ;  /* 0x00005f80ff0677ac */ /* 0x000ee20008000800 */
[----:B------:R-:W4:Y:S01]  /*0070*/  LDCU.64 UR8, c[0x0][0x358] ;  /* 0x00006b00ff0877ac */ /* 0x000f220008000a00 */
[----:B-1----:R-:W-:Y:S01]  /*0080*/  UISETP.GE.AND UP0, UPT, UR5, 0x1, UPT ;  /* 0x000000010500788c */ /* 0x002fe2000bf06270 */
[----:B0-----:R-:W-:-:S05]  /*0090*/  IADD3 R6, P0, PT, R1, UR4, RZ ;  /* 0x0000000401067c10 */ /* 0x001fca000ff1e0ff */
[----:B---3--:R-:W-:-:S03]  /*00a0*/  IMAD.X R7, RZ, RZ, UR6, P0 ;  /* 0x00000006ff077e24 */ /* 0x008fc600080e06ff */
[----:B--2-4-:R-:W-:Y:S05]  /*00b0*/  BRA.U !UP0, `(.L_x_40) ;  /* 0x0000000508987547 */ /* 0x014fea000b800000 */
[----:B------:R-:W-:Y:S02]  /*00c0*/  UISETP.GE.U32.AND UP1, UPT, UR5, 0x10, UPT ;  /* 0x000000100500788c */ /* 0x000fe4000bf26070 */
[----:B------:R-:W-:Y:S01]  /*00d0*/  IMAD R0, R2, UR5, RZ ;  /* 0x0000000502007c24 */ /* 0x000fe2000f8e02ff */
[----:B------:R-:W-:Y:S01]  /*00e0*/  ULOP3.LUT UR6, UR5, 0xf, URZ, 0xc0, !UPT ;  /* 0x0000000f05067892 */ /* 0x000fe2000f8ec0ff */
[----:B------:R-:W-:Y:S01]  /*00f0*/  IMAD.MOV.U32 R3, RZ, RZ, RZ ;  /* 0x000000ffff037224 */ /* 0x000fe200078e00ff */
[----:B------:R-:W-:Y:S02]  /*0100*/  UMOV UR4, URZ ;  /* 0x000000ff00047c82 */ /* 0x000fe40008000000 */
[----:B------:R-:W-:Y:S02]  /*0110*/  UISETP.NE.AND UP0, UPT, UR6, URZ, UPT ;  /* 0x000000ff0600728c */ /* 0x000fe4000bf05270 */
[----:B------:R-:W-:Y:S09]  /*0120*/  BRA.U !UP1, `(.L_x_41) ;  /* 0x0000000109947547 */ /* 0x000ff2000b800000 */
[----:B------:R-:W0:Y:S01]  /*0130*/  LDC.64 R4, c[0x0][0x380] ;  /* 0x0000e000ff047b82 */ /* 0x000e220000000a00 */
[----:B------:R-:W-:Y:S01]  /*0140*/  ULOP3.LUT UR4, UR5, 0x7ffffff0, URZ, 0xc0, !UPT ;  /* 0x7ffffff005047892 */ /* 0x000fe2000f8ec0ff */
[----:B------:R-:W-:-:S03]  /*0150*/  IMAD.MOV.U32 R3, RZ, RZ, RZ ;  /* 0x000000ffff037224 */ /* 0x000fc600078e00ff */
[----:B------:R-:W-:Y:S01]  /*0160*/  UIADD3 UR7, UPT, UPT, -UR4, URZ, URZ ;  /* 0x000000ff04077290 */ /* 0x000fe2000fffe1ff */
[----:B0-----:R-:W-:-:S03]  /*0170*/  IMAD.WIDE.U32 R4, R0, 0x4, R4 ;  /* 0x0000000400047825 */ /* 0x001fc600078e0004 */
[----:B------:R-:W-:-:S05]  /*0180*/  IADD3 R13, P0, PT, R4, 0x20, RZ ;  /* 0x00000020040d7810 */ /* 0x000fca0007f1e0ff */
[----:B------:R-:W-:-:S08]  /*0190*/  IMAD.X R5, RZ, RZ, R5, P0 ;  /* 0x000000ffff057224 */ /* 0x000fd000000e0605 */
.L_x_42:
[----:B------:R-:W-:-:S05]  /*01a0*/  IMAD.MOV.U32 R4, RZ, RZ, R13 ;  /* 0x000000ffff047224 */ /* 0x000fca00078e000d */
[----:B------:R-:W2:Y:S04]  /*01b0*/  LDG.E R12, desc[UR8][R4.64+-0x20] ;  /* 0xffffe008040c7981 */ /* 0x000ea8000c1e1900 */
[----:B------:R-:W2:Y:S04]  /*01c0*/  LDG.E R13, desc[UR8][R4.64+-0x1c] ;  /* 0xffffe408040d7981 */ /* 0x000ea8000c1e1900 */
[----:B------:R-:W3:Y:S04]  /*01d0*/  LDG.E R15, desc[UR8][R4.64+-0x18] ;  /* 0xffffe808040f7981 */ /* 0x000ee8000c1e1900 */
[----:B------:R-:W3:Y:S04]  /*01e0*/  LDG.E R14, desc[UR8][R4.64+-0x14] ;  /* 0xffffec08040e7981 */ /* 0x000ee8000c1e1900 */
[----:B------:R-:W4:Y:S04]  /*01f0*/  LDG.E R17, desc[UR8][R4.64+-0x10] ;  /* 0xfffff00804117981 */ /* 0x000f28000c1e1900 */
[----:B------:R-:W4:Y:S04]  /*0200*/  LDG.E R16, desc[UR8][R4.64+-0xc] ;  /* 0xfffff40804107981 */ /* 0x000f28000c1e1900 */
[----:B------:R-:W5:Y:S04]  /*0210*/  LDG.E R19, desc[UR8][R4.64+-0x8] ;  /* 0xfffff80804137981 */ /* 0x000f68000c1e1900 */
        /* <DEDUP_REMOVED lines=8> */
[----:B------:R0:W5:Y:S01]  /*02a0*/  LDG.E R8, desc[UR8][R4.64+0x1c] ;  /* 0x00001c0804087981 */ /* 0x000162000c1e1900 */
[----:B------:R-:W-:-:S04]  /*02b0*/  UIADD3 UR7, UPT, UPT, UR7, 0x10, URZ ;  /* 0x0000001007077890 */ /* 0x000fc8000fffe0ff */
[----:B------:R-:W-:Y:S01]  /*02c0*/  UISETP.NE.AND UP1, UPT, UR7, URZ, UPT ;  /* 0x000000ff0700728c */ /* 0x000fe2000bf25270 */
[----:B--2---:R-:W-:Y:S02]  /*02d0*/  IADD3 R12, PT, PT, R13, R12, R3 ;  /* 0x0000000c0d0c7210 */ /* 0x004fe40007ffe003 */
[----:B------:R-:W-:-:S05]  /*02e0*/  IADD3 R13, P0, PT, R4, 0x40, RZ ;  /* 0x00000040040d7810 */ /* 0x000fca0007f1e0ff */
[----:B0-----:R-:W-:Y:S01]  /*02f0*/  IMAD.X R5, RZ, RZ, R5, P0 ;  /* 0x000000ffff057224 */ /* 0x001fe200000e0605 */
[----:B---3--:R-:W-:-:S04]  /*0300*/  IADD3 R12, PT, PT, R14, R15, R12 ;  /* 0x0000000f0e0c7210 */ /* 0x008fc80007ffe00c */
[----:B----4-:R-:W-:-:S04]  /*0310*/  IADD3 R12, PT, PT, R16, R17, R12 ;  /* 0x00000011100c7210 */ /* 0x010fc80007ffe00c */
[----:B-----5:R-:W-:-:S04]  /*0320*/  IADD3 R12, PT, PT, R18, R19, R12 ;  /* 0x00000013120c7210 */ /* 0x020fc80007ffe00c */
[----:B------:R-:W-:-:S04]  /*0330*/  IADD3 R12, PT, PT, R20, R21, R12 ;  /* 0x00000015140c7210 */ /* 0x000fc80007ffe00c */
[----:B------:R-:W-:-:S04]  /*0340*/  IADD3 R12, PT, PT, R22, R23, R12 ;  /* 0x00000017160c7210 */ /* 0x000fc80007ffe00c */
[----:B------:R-:W-:-:S04]  /*0350*/  IADD3 R10, PT, PT, R11, R10, R12 ;  /* 0x0000000a0b0a7210 */ /* 0x000fc80007ffe00c */
[----:B------:R-:W-:Y:S01]  /*0360*/  IADD3 R3, PT, PT, R8, R9, R10 ;  /* 0x0000000908037210 */ /* 0x000fe20007ffe00a */
[----:B------:R-:W-:Y:S06]  /*0370*/  BRA.U UP1, `(.L_x_42) ;  /* 0xfffffffd01887547 */ /* 0x000fec000b83ffff */
.L_x_41:
[----:B------:R-:W-:Y:S05]  /*0380*/  BRA.U !UP0, `(.L_x_40) ;  /* 0x0000000108e47547 */ /* 0x000fea000b800000 */
[----:B------:R-:W-:Y:S02]  /*0390*/  UISETP.GE.U32.AND UP0, UPT, UR6, 0x8, UPT ;  /* 0x000000080600788c */ /* 0x000fe4000bf06070 */
[----:B------:R-:W-:-:S04]  /*03a0*/  ULOP3.LUT UR7, UR5, 0x7, URZ, 0xc0, !UPT ;  /* 0x0000000705077892 */ /* 0x000fc8000f8ec0ff */
[----:B------:R-:W-:-:S03]  /*03b0*/  UISETP.NE.AND UP1, UPT, UR7, URZ, UPT ;  /* 0x000000ff0700728c */ /* 0x000fc6000bf25270 */
[----:B------:R-:W-:Y:S08]  /*03c0*/  BRA.U !UP0, `(.L_x_43) ;  /* 0x0000000108547547 */ /* 0x000ff0000b800000 */
[----:B------:R-:W0:Y:S01]  /*03d0*/  LDC.64 R8, c[0x0][0x380] ;  /* 0x0000e000ff087b82 */ /* 0x000e220000000a00 */
[----:B------:R-:W1:Y:S01]  /*03e0*/  LDCU.64 UR10, c[0x0][0x380] ;  /* 0x00007000ff0a77ac */ /* 0x000e620008000a00 */
[C---:B------:R-:W-:Y:S01]  /*03f0*/  IADD3 R10, P0, PT, R0.reuse, UR4, RZ ;  /* 0x00000004000a7c10 */ /* 0x040fe2000ff1e0ff */
[----:B------:R-:W-:-:S04]  /*0400*/  VIADD R5, R0, UR4 ;  /* 0x0000000400057c36 */ /* 0x000fc80008000000 */
[----:B------:R-:W-:Y:S01]  /*0410*/  IMAD.X R11, RZ, RZ, RZ, P0 ;  /* 0x000000ffff0b7224 */ /* 0x000fe200000e06ff */
[----:B-1----:R-:W-:Y:S01]  /*0420*/  LEA R4, P0, R10, UR10, 0x2 ;  /* 0x0000000a0a047c11 */ /* 0x002fe2000f8010ff */
[----:B0-----:R-:W-:-:S03]  /*0430*/  IMAD.WIDE.U32 R8, R5, 0x4, R8 ;  /* 0x0000000405087825 */ /* 0x001fc600078e0008 */
[----:B------:R-:W-:-:S03]  /*0440*/  LEA.HI.X R5, R10, UR11, R11, 0x2, P0 ;  /* 0x0000000b0a057c11 */ /* 0x000fc600080f140b */
[----:B------:R-:W2:Y:S04]  /*0450*/  LDG.E R8, desc[UR8][R8.64] ;  /* 0x0000000808087981 */ /* 0x000ea8000c1e1900 */
[----:B------:R-:W2:Y:S04]  /*0460*/  LDG.E R10, desc[UR8][R4.64+0x4] ;  /* 0x00000408040a7981 */ /* 0x000ea8000c1e1900 */
[----:B------:R-:W3:Y:S04]  /*0470*/  LDG.E R11, desc[UR8][R4.64+0x8] ;  /* 0x00000808040b7981 */ /* 0x000ee8000c1e1900 */
[----:B------:R-:W3:Y:S04]  /*0480*/  LDG.E R12, desc[UR8][R4.64+0xc] ;  /* 0x00000c08040c7981 */ /* 0x000ee8000c1e1900 */
[----:B------:R-:W4:Y:S04]  /*0490*/  LDG.E R13, desc[UR8][R4.64+0x10] ;  /* 0x00001008040d7981 */ /* 0x000f28000c1e1900 */
[----:B------:R-:W4:Y:S04]  /*04a0*/  LDG.E R14, desc[UR8][R4.64+0x14] ;  /* 0x00001408040e7981 */ /* 0x000f28000c1e1900 */
[----:B------:R-:W5:Y:S04]  /*04b0*/  LDG.E R15, desc[UR8][R4.64+0x18] ;  /* 0x00001808040f7981 */ /* 0x000f68000c1e1900 */
[----:B------:R-:W5:Y:S01]  /*04c0*/  LDG.E R16, desc[UR8][R4.64+0x1c] ;  /* 0x00001c0804107981 */ /* 0x000f62000c1e1900 */
[----:B------:R-:W-:Y:S01]  /*04d0*/  UIADD3 UR4, UPT, UPT, UR4, 0x8, URZ ;  /* 0x0000000804047890 */ /* 0x000fe2000fffe0ff */
[----:B--2---:R-:W-:-:S04]  /*04e0*/  IADD3 R10, PT, PT, R10, R8, R3 ;  /* 0x000000080a0a7210 */ /* 0x004fc80007ffe003 */
[----:B---3--:R-:W-:-:S04]  /*04f0*/  IADD3 R10, PT, PT, R12, R11, R10 ;  /* 0x0000000b0c0a7210 */ /* 0x008fc80007ffe00a */
[----:B----4-:R-:W-:-:S04]  /*0500*/  IADD3 R10, PT, PT, R14, R13, R10 ;  /* 0x0000000d0e0a7210 */ /* 0x010fc80007ffe00a */
[----:B-----5:R-:W-:-:S07]  /*0510*/  IADD3 R3, PT, PT, R16, R15, R10 ;  /* 0x0000000f10037210 */ /* 0x020fce0007ffe00a */
.L_x_43:
        /* <DEDUP_REMOVED lines=16> */
[----:B------:R-:W3:Y:S01]  /*0620*/  LDG.E R11, desc[UR8][R8.64+0xc] ;  /* 0x00000c08080b7981 */ /* 0x000ee2000c1e1900 */
[----:B------:R-:W-:Y:S01]  /*0630*/  UIADD3 UR4, UPT, UPT, UR4, 0x4, URZ ;  /* 0x0000000404047890 */ /* 0x000fe2000fffe0ff */
[----:B--2---:R-:W-:-:S04]  /*0640*/  IADD3 R3, PT, PT, R10, R4, R3 ;  /* 0x000000040a037210 */ /* 0x004fc80007ffe003 */
[----:B---3--:R-:W-:-:S07]  /*0650*/  IADD3 R3, PT, PT, R11, R12, R3 ;  /* 0x0000000c0b037210 */ /* 0x008fce0007ffe003 */
.L_x_44:
[----:B------:R-:W-:Y:S05]  /*0660*/  BRA.U !UP1, `(.L_x_40) ;  /* 0x00000001092c7547 */ /* 0x000fea000b800000 */
[----:B------:R-:W0:Y:S01]  /*0670*/  LDC.64 R4, c[0x0][0x380] ;  /* 0x0000e000ff047b82 */ /* 0x000e220000000a00 */
[----:B------:R-:W-:Y:S01]  /*0680*/  VIADD R9, R0, UR4 ;  /* 0x0000000400097c36 */ /* 0x000fe20008000000 */
[----:B------:R-:W-:-:S03]  /*0690*/  UIADD3 UR5, UPT, UPT, -UR5, URZ, URZ ;  /* 0x000000ff05057290 */ /* 0x000fc6000fffe1ff */
[----:B0-----:R-:W-:-:S09]  /*06a0*/  IMAD.WIDE.U32 R4, R9, 0x4, R4 ;  /* 0x0000000409047825 */ /* 0x001fd200078e0004 */
.L_x_45:
[----:B------:R0:W2:Y:S01]  /*06b0*/  LDG.E R0, desc[UR8][R4.64] ;  /* 0x0000000804007981 */ /* 0x0000a2000c1e1900 */
[----:B------:R-:W-:-:S04]  /*06c0*/  UIADD3 UR5, UPT, UPT, UR5, 0x1, URZ ;  /* 0x0000000105057890 */ /* 0x000fc8000fffe0ff */
[----:B------:R-:W-:Y:S01]  /*06d0*/  UISETP.NE.AND UP0, UPT, UR5, URZ, UPT ;  /* 0x000000ff0500728c */ /* 0x000fe2000bf05270 */
[----:B0-----:R-:W-:-:S05]  /*06e0*/  IADD3 R4, P0, PT, R4, 0x4, RZ ;  /* 0x0000000404047810 */ /* 0x001fca0007f1e0ff */
[----:B------:R-:W-:Y:S02]  /*06f0*/  IMAD.X R5, RZ, RZ, R5, P0 ;  /* 0x000000ffff057224 */ /* 0x000fe400000e0605 */
[----:B--2---:R-:W-:Y:S01]  /*0700*/  IMAD.IADD R3, R0, 0x1, R3 ;  /* 0x0000000100037824 */ /* 0x004fe200078e0203 */
[----:B------:R-:W-:Y:S06]  /*0710*/  BRA.U UP0, `(.L_x_45) ;  /* 0xfffffffd00e47547 */ /* 0x000fec000b83ffff */
.L_x_40:
[----:B------:R-:W0:Y:S01]  /*0720*/  LDC.64 R8, c[0x0][0x390] ;  /* 0x0000e400ff087b82 */ /* 0x000e220000000a00 */
[----:B------:R-:W-:Y:S01]  /*0730*/  MOV R0, 0x20 ;  /* 0x0000002000007802 */ /* 0x000fe20000000f00 */
[----:B------:R1:W-:Y:S01]  /*0740*/  STL.64 [R1], R2 ;  /* 0x0000000201007387 */ /* 0x0003e20000100a00 */
[----:B------:R-:W2:Y:S05]  /*0750*/  LDCU.64 UR4, c[0x4][URZ] ;  /* 0x01000000ff0477ac */ /* 0x000eaa0008000a00 */
[----:B------:R1:W3:Y:S01]  /*0760*/  LDC.64 R10, c[0x4][R0] ;  /* 0x01000000000a7b82 */ /* 0x0002e20000000a00 */
[----:B--2---:R-:W-:Y:S02]  /*0770*/  IMAD.U32 R4, RZ, RZ, UR4 ;  /* 0x00000004ff047e24 */ /* 0x004fe4000f8e00ff */
[----:B------:R-:W-:-:S02]  /*0780*/  IMAD.U32 R5, RZ, RZ, UR5 ;  /* 0x00000005ff057e24 */ /* 0x000fc4000f8e00ff */
[----:B0-----:R-:W-:-:S05]  /*0790*/  IMAD.WIDE.U32 R8, R2, 0x4, R8 ;  /* 0x0000000402087825 */ /* 0x001fca00078e0008 */
[----:B------:R1:W-:Y:S02]  /*07a0*/  STG.E desc[UR8][R8.64], R3 ;  /* 0x0000000308007986 */ /* 0x0003e4000c101908 */
[----:B------:R-:W-:-:S07]  /*07b0*/  LEPC R20, `(.L_x_46) ;  /* 0x000000001014794e */ /* 0x000fce0000000000 */
[----:B-1-3--:R-:W-:Y:S05]  /*07c0*/  CALL.ABS.NOINC R10 ;  /* 0x000000000a007343 */ /* 0x00afea0003c00000 */
.L_x_46:
[----:B------:R-:W-:Y:S05]  /*07d0*/  EXIT ;  /* 0x000000000000794d */ /* 0x000fea0003800000 */
.L_x_47:
        /* <DEDUP_REMOVED lines=10> */
.L_x_50:


//--------------------- .nv.global.init           --------------------------
	.section	.nv.global.init,"aw",@progbits
.nv.global.init:
	.type		$str$2,@object
	.size		$str$2,($str - $str$2)
$str$2:
        /*0000*/ 	.byte	0x25, 0x64, 0x2c, 0x25, 0x64, 0x2c, 0x25, 0x64, 0x0a, 0x00
	.type		$str,@object
	.size		$str,($str$3 - $str)
$str:
        /*000a*/ 	.byte	0x41, 0x74, 0x20, 0x52, 0x6f, 0x77, 0x20, 0x25, 0x64, 0x2c, 0x20, 0x72, 0x6f, 0x77, 0x73, 0x75
        /*001a*/ 	.byte	0x6d, 0x20, 0x3d, 0x20, 0x25, 0x64, 0x0a, 0x00
	.type		$str$3,@object
	.size		$str$3,($str$1 - $str$3)
$str$3:
        /*0022*/ 	.byte	0x41, 0x74, 0x20, 0x43, 0x6f, 0x6c, 0x20, 0x25, 0x64, 0x2c, 0x20, 0x63, 0x6f, 0x6c, 0x73, 0x75
        /*0032*/ 	.byte	0x6d, 0x20, 0x3d, 0x20, 0x25, 0x64, 0x0a, 0x00
	.type		$str$1,@object
	.size		$str$1,(.L_1 - $str$1)
$str$1:
        /*003a*/ 	.byte	0x43, 0x61, 0x6c, 0x63, 0x75, 0x6c, 0x61, 0x74, 0x69, 0x6e, 0x67, 0x20, 0x63, 0x6f, 0x6c, 0x73
        /*004a*/ 	.byte	0x75, 0x6d, 0x3a, 0x20, 0x52, 0x4f, 0x57, 0x53, 0x20, 0x25, 0x64, 0x2c, 0x43, 0x4f, 0x4c, 0x53
        /*005a*/ 	.byte	0x20, 0x25, 0x64, 0x2c, 0x54, 0x49, 0x44, 0x3a, 0x20, 0x25, 0x64, 0x0a, 0x00
.L_1:


//--------------------- .nv.shared.reserved.0     --------------------------
	.section	.nv.shared.reserved.0,"aw",@nobits
	.weak		__nv_reservedSMEM_offset_0_alias
	.size		__nv_reservedSMEM_offset_0_alias, 0, 64
	.other		__nv_reservedSMEM_offset_0_alias,@"STO_CUDA_RESERVED_SHARED STV_DEFAULT"
__nv_reservedSMEM_offset_0_alias:
	.zero		0
	.zero		64


//--------------------- .nv.constant0._Z10replacematPiS_S_ --------------------------
	.section	.nv.constant0._Z10replacematPiS_S_,"a",@progbits
	.sectionflags	@""
	.align	4
.nv.constant0._Z10replacematPiS_S_:
	.zero		920


//--------------------- .nv.constant0._Z6colsumPiiS_ --------------------------
	.section	.nv.constant0._Z6colsumPiiS_,"a",@progbits
	.sectionflags	@""
	.align	4
.nv.constant0._Z6colsumPiiS_:
	.zero		920


//--------------------- .nv.constant0._Z6rowsumPiiS_ --------------------------
	.section	.nv.constant0._Z6rowsumPiiS_,"a",@progbits
	.sectionflags	@""
	.align	4
.nv.constant0._Z6rowsumPiiS_:
	.zero		920


//--------------------- SYMBOLS --------------------------

	.type		.nv.reservedSmem.offset0,@object
	.size		.nv.reservedSmem.offset0,0x4
	.type		vprintf,@function
